	.target	sm_90a

	.elftype	@"ET_EXEC"


//--------------------- .note.nv.tkinfo           --------------------------
	.section	.note.nv.tkinfo,"",@"SHT_NOTE"
	.sectionflags	@"SHF_NOTE_NV_TKINFO"
	.tkinfo
        /*0018*/ 	.word	0x00000002
        /*0030*/ 	.string	""
        /*0030*/ 	.string	"ptxas"
        /*0030*/ 	.string	"Cuda compilation tools, release 13.0, V13.0.88"
        /*0030*/ 	.string	"Build cuda_13.0.r13.0/compiler.36424714_0"
        /*0030*/ 	.string	"-v  -suppress-debug-info  -lineinfo  -arch sm_90a "



//--------------------- .note.nv.cuinfo           --------------------------
	.section	.note.nv.cuinfo,"",@"SHT_NOTE"
	.sectionflags	@"SHF_NOTE_NV_CUINFO"
        /*0018*/ 	.short	0x0002
        /*001a*/ 	.short	0x005a
        /*001c*/ 	.short	0x0082
	.zero		2


//--------------------- .nv.info                  --------------------------
	.section	.nv.info,"",@"SHT_CUDA_INFO"
	.align	4


	//----- nvinfo : EIATTR_REGCOUNT
	.align		4
        /*0000*/ 	.byte	0x04, 0x2f
        /*0002*/ 	.short	(.L_1 - .L_0)
	.align		4
.L_0:
        /*0004*/ 	.word	index@(matmul_kernel)
        /*0008*/ 	.word	0x000000f0


	//----- nvinfo : EIATTR_FRAME_SIZE
	.align		4
.L_1:
        /*000c*/ 	.byte	0x04, 0x11
        /*000e*/ 	.short	(.L_3 - .L_2)
	.align		4
.L_2:
        /*0010*/ 	.word	index@(matmul_kernel)
        /*0014*/ 	.word	0x00000000


	//----- nvinfo : EIATTR_MIN_STACK_SIZE
	.align		4
.L_3:
        /*0018*/ 	.byte	0x04, 0x12
        /*001a*/ 	.short	(.L_5 - .L_4)
	.align		4
.L_4:
        /*001c*/ 	.word	index@(matmul_kernel)
        /*0020*/ 	.word	0x00000000
.L_5:


//--------------------- .nv.compat                --------------------------
	.section	.nv.compat,"",@"SHT_CUDA_COMPAT_INFO"
	.align	4
        /*0000*/ 	.byte	0x02, 0x09, 0x01, 0x00, 0x02, 0x02, 0x04, 0x00, 0x02, 0x05, 0x05, 0x00, 0x03, 0x07, 0x01, 0x01
        /*0010*/ 	.byte	0x02, 0x03, 0x00, 0x00, 0x02, 0x06, 0x01, 0x00, 0x04, 0x0b, 0x08, 0x00, 0x00, 0x00, 0x00, 0x00
        /*0020*/ 	.byte	0x00, 0x00, 0x00, 0x00


//--------------------- .nv.info.matmul_kernel    --------------------------
	.section	.nv.info.matmul_kernel,"",@"SHT_CUDA_INFO"
	.sectionflags	@""
	.align	4


	//----- nvinfo : EIATTR_CUDA_API_VERSION
	.align		4
        /*0000*/ 	.byte	0x04, 0x37
        /*0002*/ 	.short	(.L_7 - .L_6)
.L_6:
        /*0004*/ 	.word	0x00000082


	//----- nvinfo : EIATTR_KPARAM_INFO
	.align		4
.L_7:
        /*0008*/ 	.byte	0x04, 0x17
        /*000a*/ 	.short	(.L_9 - .L_8)
.L_8:
        /*000c*/ 	.word	0x00000000
        /*0010*/ 	.short	0x000d
        /*0012*/ 	.short	0x0048
        /*0014*/ 	.byte	0x00, 0xf4, 0x21, 0x00


	//----- nvinfo : EIATTR_KPARAM_INFO
	.align		4
.L_9:
        /*0018*/ 	.byte	0x04, 0x17
        /*001a*/ 	.short	(.L_11 - .L_10)
.L_10:
        /*001c*/ 	.word	0x00000000
        /*0020*/ 	.short	0x000c
        /*0022*/ 	.short	0x0040
        /*0024*/ 	.byte	0x00, 0xf4, 0x21, 0x00


	//----- nvinfo : EIATTR_KPARAM_INFO
	.align		4
.L_11:
        /*0028*/ 	.byte	0x04, 0x17
        /*002a*/ 	.short	(.L_13 - .L_12)
.L_12:
        /*002c*/ 	.word	0x00000000
        /*0030*/ 	.short	0x000b
        /*0032*/ 	.short	0x0038
        /*0034*/ 	.byte	0x00, 0xf0, 0x11, 0x00


	//----- nvinfo : EIATTR_KPARAM_INFO
	.align		4
.L_13:
        /*0038*/ 	.byte	0x04, 0x17
        /*003a*/ 	.short	(.L_15 - .L_14)
.L_14:
        /*003c*/ 	.word	0x00000000
        /*0040*/ 	.short	0x000a
        /*0042*/ 	.short	0x0034
        /*0044*/ 	.byte	0x00, 0xf0, 0x11, 0x00


	//----- nvinfo : EIATTR_KPARAM_INFO
	.align		4
.L_15:
        /*0048*/ 	.byte	0x04, 0x17
        /*004a*/ 	.short	(.L_17 - .L_16)
.L_16:
        /*004c*/ 	.word	0x00000000
        /*0050*/ 	.short	0x0009
        /*0052*/ 	.short	0x0030
        /*0054*/ 	.byte	0x00, 0xf0, 0x11, 0x00


	//----- nvinfo : EIATTR_KPARAM_INFO
	.align		4
.L_17:
        /*0058*/ 	.byte	0x04, 0x17
        /*005a*/ 	.short	(.L_19 - .L_18)
.L_18:
        /*005c*/ 	.word	0x00000000
        /*0060*/ 	.short	0x0008
        /*0062*/ 	.short	0x002c
        /*0064*/ 	.byte	0x00, 0xf0, 0x11, 0x00


	//----- nvinfo : EIATTR_KPARAM_INFO
	.align		4
.L_19:
        /*0068*/ 	.byte	0x04, 0x17
        /*006a*/ 	.short	(.L_21 - .L_20)
.L_20:
        /*006c*/ 	.word	0x00000000
        /*0070*/ 	.short	0x0007
        /*0072*/ 	.short	0x0028
        /*0074*/ 	.byte	0x00, 0xf0, 0x11, 0x00


	//----- nvinfo : EIATTR_KPARAM_INFO
	.align		4
.L_21:
        /*0078*/ 	.byte	0x04, 0x17
        /*007a*/ 	.short	(.L_23 - .L_22)
.L_22:
        /*007c*/ 	.word	0x00000000
        /*0080*/ 	.short	0x0006
        /*0082*/ 	.short	0x0024
        /*0084*/ 	.byte	0x00, 0xf0, 0x11, 0x00


	//----- nvinfo : EIATTR_KPARAM_INFO
	.align		4
.L_23:
        /*0088*/ 	.byte	0x04, 0x17
        /*008a*/ 	.short	(.L_25 - .L_24)
.L_24:
        /*008c*/ 	.word	0x00000000
        /*0090*/ 	.short	0x0005
        /*0092*/ 	.short	0x0020
        /*0094*/ 	.byte	0x00, 0xf0, 0x11, 0x00


	//----- nvinfo : EIATTR_KPARAM_INFO
	.align		4
.L_25:
        /*0098*/ 	.byte	0x04, 0x17
        /*009a*/ 	.short	(.L_27 - .L_26)
.L_26:
        /*009c*/ 	.word	0x00000000
        /*00a0*/ 	.short	0x0004
        /*00a2*/ 	.short	0x001c
        /*00a4*/ 	.byte	0x00, 0xf0, 0x11, 0x00


	//----- nvinfo : EIATTR_KPARAM_INFO
	.align		4
.L_27:
        /*00a8*/ 	.byte	0x04, 0x17
        /*00aa*/ 	.short	(.L_29 - .L_28)
.L_28:
        /*00ac*/ 	.word	0x00000000
        /*00b0*/ 	.short	0x0003
        /*00b2*/ 	.short	0x0018
        /*00b4*/ 	.byte	0x00, 0xf0, 0x11, 0x00


	//----- nvinfo : EIATTR_KPARAM_INFO
	.align		4
.L_29:
        /*00b8*/ 	.byte	0x04, 0x17
        /*00ba*/ 	.short	(.L_31 - .L_30)
.L_30:
        /*00bc*/ 	.word	0x00000000
        /*00c0*/ 	.short	0x0002
        /*00c2*/ 	.short	0x0010
        /*00c4*/ 	.byte	0x00, 0xf4, 0x21, 0x00


	//----- nvinfo : EIATTR_KPARAM_INFO
	.align		4
.L_31:
        /*00c8*/ 	.byte	0x04, 0x17
        /*00ca*/ 	.short	(.L_33 - .L_32)
.L_32:
        /*00cc*/ 	.word	0x00000000
        /*00d0*/ 	.short	0x0001
        /*00d2*/ 	.short	0x0008
        /*00d4*/ 	.byte	0x00, 0xf4, 0x21, 0x00


	//----- nvinfo : EIATTR_KPARAM_INFO
	.align		4
.L_33:
        /*00d8*/ 	.byte	0x04, 0x17
        /*00da*/ 	.short	(.L_35 - .L_34)
.L_34:
        /*00dc*/ 	.word	0x00000000
        /*00e0*/ 	.short	0x0000
        /*00e2*/ 	.short	0x0000
        /*00e4*/ 	.byte	0x00, 0xf4, 0x21, 0x00


	//----- nvinfo : EIATTR_EXPLICIT_CLUSTER
	.align		4
.L_35:
        /*00e8*/ 	.byte	0x01, 0x3e
	.zero		2


	//----- nvinfo : EIATTR_CTA_PER_CLUSTER
	.align		4
        /*00ec*/ 	.byte	0x04, 0x3d
        /*00ee*/ 	.short	(.L_37 - .L_36)
.L_36:
        /*00f0*/ 	.word	0x00000004
        /*00f4*/ 	.word	0x00000001
        /*00f8*/ 	.word	0x00000001


	//----- nvinfo : EIATTR_SPARSE_MMA_MASK
	.align		4
.L_37:
        /*00fc*/ 	.byte	0x03, 0x50
        /*00fe*/ 	.short	0x0000


	//----- nvinfo : EIATTR_MAXREG_COUNT
	.align		4
        /*0100*/ 	.byte	0x03, 0x1b
        /*0102*/ 	.short	0x00ff


	//----- nvinfo : EIATTR_NUM_BARRIERS
	.align		4
        /*0104*/ 	.byte	0x02, 0x4c
        /*0106*/ 	.byte	0x01
	.zero		1


	//----- nvinfo : EIATTR_MERCURY_ISA_VERSION
	.align		4
        /*0108*/ 	.byte	0x03, 0x5f
        /*010a*/ 	.short	0x0101


	//----- nvinfo : EIATTR_EXIT_INSTR_OFFSETS
	.align		4
        /*010c*/ 	.byte	0x04, 0x1c
        /*010e*/ 	.short	(.L_39 - .L_38)


	//   ....[0]....
.L_38:
        /*0110*/ 	.word	0x00006350


	//   ....[1]....
        /*0114*/ 	.word	0x00006370


	//----- nvinfo : EIATTR_REQNTID
	.align		4
.L_39:
        /*0118*/ 	.byte	0x04, 0x10
        /*011a*/ 	.short	(.L_41 - .L_40)
.L_40:
        /*011c*/ 	.word	0x00000080
        /*0120*/ 	.word	0x00000001
        /*0124*/ 	.word	0x00000001


	//----- nvinfo : EIATTR_CBANK_PARAM_SIZE
	.align		4
.L_41:
        /*0128*/ 	.byte	0x03, 0x19
        /*012a*/ 	.short	0x0050


	//----- nvinfo : EIATTR_PARAM_CBANK
	.align		4
        /*012c*/ 	.byte	0x04, 0x0a
        /*012e*/ 	.short	(.L_43 - .L_42)
	.align		4
.L_42:
        /*0130*/ 	.word	index@(.nv.constant0.matmul_kernel)
        /*0134*/ 	.short	0x0210
        /*0136*/ 	.short	0x0050


	//----- nvinfo : EIATTR_SW_WAR
	.align		4
.L_43:
        /*0138*/ 	.byte	0x04, 0x36
        /*013a*/ 	.short	(.L_45 - .L_44)
.L_44:
        /*013c*/ 	.word	0x00000008
.L_45:


//--------------------- .nv.callgraph             --------------------------
	.section	.nv.callgraph,"",@"SHT_CUDA_CALLGRAPH"
	.align	4
	.sectionentsize	8
	.align		4
        /*0000*/ 	.word	0x00000000
	.align		4
        /*0004*/ 	.word	0xffffffff
	.align		4
        /*0008*/ 	.word	0x00000000
	.align		4
        /*000c*/ 	.word	0xfffffffe
	.align		4
        /*0010*/ 	.word	0x00000000
	.align		4
        /*0014*/ 	.word	0xfffffffd
	.align		4
        /*0018*/ 	.word	0x00000000
	.align		4
        /*001c*/ 	.word	0xfffffffc


//--------------------- .text.matmul_kernel       --------------------------
	.section	.text.matmul_kernel,"ax",@progbits
	.align	128
        .global         matmul_kernel
        .type           matmul_kernel,@function
        .size           matmul_kernel,(.L_x_3 - matmul_kernel)
        .other          matmul_kernel,@"STO_CUDA_ENTRY STV_DEFAULT"
matmul_kernel:
.text.matmul_kernel:
[----:B------:R-:W-:Y:S08]  /*0000*/  LDC R1, c[0x0][0x28] ;  /* 0x00000a00ff017b82 */ /* 0x000ff00000000800 */
[----:B------:R-:W1:Y:S01]  /*0010*/  LDC.64 R130, c[0x0][0x228] ;  /* 0x00008a00ff827b82 */ /* 0x000e620000000a00 */
[----:B------:R-:W2:Y:S01]  /*0020*/  S2R R51, SR_TID.X ;  /* 0x0000000000337919 */ /* 0x000ea20000002100 */
[----:B------:R-:W-:Y:S01]  /*0030*/  ULDC UR10, c[0x0][0x240] ;  /* 0x00009000000a7ab9 */ /* 0x000fe20000000800 */
[----:B------:R-:W-:-:S05]  /*0040*/  ULDC.64 UR14, c[0x0][0x208] ;  /* 0x00008200000e7ab9 */ /* 0x000fca0000000a00 */
[----:B------:R-:W3:Y:S08]  /*0050*/  S2UR UR4, SR_CTAID.X ;  /* 0x00000000000479c3 */ /* 0x000ef00000002500 */
[----:B------:R-:W4:Y:S01]  /*0060*/  S2UR UR6, SR_CgaCtaId ;  /* 0x00000000000679c3 */ /* 0x000f220000008800 */
[----:B-1----:R-:W-:Y:S01]  /*0070*/  VIADD R0, R131, 0x3f ;  /* 0x0000003f83007836 */ /* 0x002fe20000000000 */
[----:B------:R-:W-:-:S06]  /*0080*/  IABS R52, R131 ;  /* 0x0000008300347213 */ /* 0x000fcc0000000000 */
[----:B------:R-:W1:Y:S01]  /*0090*/  LDC.64 R126, c[0x0][0x238] ;  /* 0x00008e00ff7e7b82 */ /* 0x000e620000000a00 */
[----:B------:R-:W-:Y:S02]  /*00a0*/  IABS R29, R130 ;  /* 0x00000082001d7213 */ /* 0x000fe40000000000 */
[----:B------:R-:W-:Y:S02]  /*00b0*/  SHF.R.S32.HI R3, RZ, 0x1f, R0 ;  /* 0x0000001fff037819 */ /* 0x000fe40000011400 */
[----:B---3--:R-:W-:Y:S01]  /*00c0*/  I2FP.F32.U32 R5, UR4 ;  /* 0x0000000400057c45 */ /* 0x008fe20008201000 */
[----:B------:R-:W-:Y:S01]  /*00d0*/  ULDC UR4, c[0x0][0x150] ;  /* 0x0000540000047ab9 */ /* 0x000fe20000000800 */
[----:B------:R-:W-:Y:S01]  /*00e0*/  LEA.HI R3, R3, R0, RZ, 0x6 ;  /* 0x0000000003037211 */ /* 0x000fe200078f30ff */
[----:B------:R-:W3:Y:S01]  /*00f0*/  LDC.64 R154, c[0x0][0x230] ;  /* 0x00008c00ff9a7b82 */ /* 0x000ee20000000a00 */
[----:B--2---:R-:W-:Y:S01]  /*0100*/  LEA.HI R49, R51, 0x1e, RZ, 0x1a ;  /* 0x0000001e33317811 */ /* 0x004fe200078fd0ff */
[----:B------:R-:W-:Y:S01]  /*0110*/  FMUL R5, R5, UR4 ;  /* 0x0000000405057c20 */ /* 0x000fe20008400000 */
[----:B------:R-:W-:-:S02]  /*0120*/  SHF.R.S32.HI R3, RZ, 0x6, R3 ;  /* 0x00000006ff037819 */ /* 0x000fc40000011403 */
[----:B------:R-:W-:-:S03]  /*0130*/  LOP3.LUT R48, R51, 0x40, RZ, 0xc0, !PT ;  /* 0x0000004033307812 */ /* 0x000fc600078ec0ff */
[----:B------:R-:W-:Y:S01]  /*0140*/  IMAD.SHL.U32 R4, R3, 0x8, RZ ;  /* 0x0000000803047824 */ /* 0x000fe200078e00ff */
[----:B------:R-:W2:Y:S04]  /*0150*/  F2I.U32.TRUNC.NTZ R5, R5 ;  /* 0x0000000500057305 */ /* 0x000ea8000020f000 */
[----:B------:R-:W-:Y:S01]  /*0160*/  IABS R7, R4 ;  /* 0x0000000400077213 */ /* 0x000fe20000000000 */
[----:B-1----:R-:W-:-:S03]  /*0170*/  IMAD R98, R49, R126, RZ ;  /* 0x0000007e31627224 */ /* 0x002fc600078e02ff */
[----:B------:R-:W1:Y:S01]  /*0180*/  I2F.RP R0, R7 ;  /* 0x0000000700007306 */ /* 0x000e620000209400 */
[----:B--2---:R-:W-:Y:S01]  /*0190*/  IABS R11, R5 ;  /* 0x00000005000b7213 */ /* 0x004fe20000000000 */
[C---:B---3--:R-:W-:Y:S02]  /*01a0*/  VIADD R192, R154.reuse, 0x3f ;  /* 0x0000003f9ac07836 */ /* 0x048fe40000000000 */
[----:B------:R-:W-:-:S04]  /*01b0*/  VIADD R86, R154, 0xffffffc0 ;  /* 0xffffffc09a567836 */ /* 0x000fc80000000000 */
[----:B-1----:R-:W1:Y:S02]  /*01c0*/  MUFU.RCP R0, R0 ;  /* 0x0000000000007308 */ /* 0x002e640000001000 */
[----:B-1----:R-:W-:Y:S01]  /*01d0*/  VIADD R2, R0, 0xffffffe ;  /* 0x0ffffffe00027836 */ /* 0x002fe20000000000 */
[----:B------:R-:W-:-:S05]  /*01e0*/  IABS R0, R4 ;  /* 0x0000000400007213 */ /* 0x000fca0000000000 */
[----:B------:R1:W2:Y:S01]  /*01f0*/  F2I.FTZ.U32.TRUNC.NTZ R3, R2 ;  /* 0x0000000200037305 */ /* 0x0002a2000021f000 */
[----:B------:R-:W-:Y:S02]  /*0200*/  IMAD.MOV R0, RZ, RZ, -R0 ;  /* 0x000000ffff007224 */ /* 0x000fe400078e0a00 */
[----:B-1----:R-:W-:Y:S02]  /*0210*/  IMAD.MOV.U32 R2, RZ, RZ, RZ ;  /* 0x000000ffff027224 */ /* 0x002fe400078e00ff */
[----:B--2---:R-:W-:-:S04]  /*0220*/  IMAD.MOV R6, RZ, RZ, -R3 ;  /* 0x000000ffff067224 */ /* 0x004fc800078e0a03 */
[----:B------:R-:W-:-:S04]  /*0230*/  IMAD R9, R6, R7, RZ ;  /* 0x0000000706097224 */ /* 0x000fc800078e02ff */
[----:B------:R-:W-:-:S06]  /*0240*/  IMAD.HI.U32 R2, R3, R9, R2 ;  /* 0x0000000903027227 */ /* 0x000fcc00078e0002 */
[----:B------:R-:W-:-:S04]  /*0250*/  IMAD.HI.U32 R2, R2, R11, RZ ;  /* 0x0000000b02027227 */ /* 0x000fc800078e00ff */
[----:B------:R-:W-:-:S05]  /*0260*/  IMAD R0, R2, R0, R11 ;  /* 0x0000000002007224 */ /* 0x000fca00078e020b */
[----:B------:R-:W-:-:S13]  /*0270*/  ISETP.GT.U32.AND P1, PT, R7, R0, PT ;  /* 0x000000000700720c */ /* 0x000fda0003f24070 */
[----:B------:R-:W-:Y:S02]  /*0280*/  @!P1 IMAD.IADD R0, R0, 0x1, -R7 ;  /* 0x0000000100009824 */ /* 0x000fe400078e0a07 */
[----:B------:R-:W-:Y:S01]  /*0290*/  @!P1 VIADD R2, R2, 0x1 ;  /* 0x0000000102029836 */ /* 0x000fe20000000000 */
[----:B------:R-:W-:Y:S02]  /*02a0*/  ISETP.NE.AND P1, PT, R4, RZ, PT ;  /* 0x000000ff0400720c */ /* 0x000fe40003f25270 */
[----:B------:R-:W-:Y:S02]  /*02b0*/  ISETP.GE.U32.AND P0, PT, R0, R7, PT ;  /* 0x000000070000720c */ /* 0x000fe40003f06070 */
[----:B------:R-:W-:-:S04]  /*02c0*/  LOP3.LUT R0, R5, R4, RZ, 0x3c, !PT ;  /* 0x0000000405007212 */ /* 0x000fc800078e3cff */
[----:B------:R-:W-:Y:S01]  /*02d0*/  ISETP.GE.AND P2, PT, R0, RZ, PT ;  /* 0x000000ff0000720c */ /* 0x000fe20003f46270 */
[----:B------:R-:W-:-:S05]  /*02e0*/  VIADD R0, R130, 0x7f ;  /* 0x0000007f82007836 */ /* 0x000fca0000000000 */
[----:B------:R-:W-:Y:S01]  /*02f0*/  SHF.R.S32.HI R3, RZ, 0x1f, R0 ;  /* 0x0000001fff037819 */ /* 0x000fe20000011400 */
[----:B------:R-:W-:-:S03]  /*0300*/  @P0 VIADD R2, R2, 0x1 ;  /* 0x0000000102020836 */ /* 0x000fc60000000000 */
[----:B------:R-:W-:-:S03]  /*0310*/  LEA.HI R3, R3, R0, RZ, 0x7 ;  /* 0x0000000003037211 */ /* 0x000fc600078f38ff */
[----:B------:R-:W-:Y:S01]  /*0320*/  @!P2 IMAD.MOV R2, RZ, RZ, -R2 ;  /* 0x000000ffff02a224 */ /* 0x000fe200078e0a02 */
[----:B------:R-:W-:-:S05]  /*0330*/  @!P1 LOP3.LUT R2, RZ, R4, RZ, 0x33, !PT ;  /* 0x00000004ff029212 */ /* 0x000fca00078e33ff */
[----:B------:R-:W-:Y:S02]  /*0340*/  IMAD.SHL.U32 R12, R2, 0x8, RZ ;  /* 0x00000008020c7824 */ /* 0x000fe400078e00ff */
[----:B------:R-:W-:-:S03]  /*0350*/  IMAD.MOV R2, RZ, RZ, -R2 ;  /* 0x000000ffff027224 */ /* 0x000fc600078e0a02 */
[----:B------:R-:W-:Y:S01]  /*0360*/  LEA.HI.SX32 R3, R3, -R12, 0x19 ;  /* 0x8000000c03037211 */ /* 0x000fe200078fcaff */
[----:B------:R-:W-:-:S03]  /*0370*/  IMAD R17, R4, R2, R5 ;  /* 0x0000000204117224 */ /* 0x000fc600078e0205 */
[----:B------:R-:W-:Y:S02]  /*0380*/  VIMNMX R8, R3, 0x8, PT ;  /* 0x0000000803087848 */ /* 0x000fe40003fe0100 */
[----:B------:R-:W-:Y:S02]  /*0390*/  IABS R9, R17 ;  /* 0x0000001100097213 */ /* 0x000fe40000000000 */
[-C--:B------:R-:W-:Y:S02]  /*03a0*/  IABS R7, R8.reuse ;  /* 0x0000000800077213 */ /* 0x080fe40000000000 */
[----:B------:R-:W-:Y:S02]  /*03b0*/  IABS R4, R8 ;  /* 0x0000000800047213 */ /* 0x000fe40000000000 */
[----:B------:R-:W1:Y:S01]  /*03c0*/  I2F.RP R0, R7 ;  /* 0x0000000700007306 */ /* 0x000e620000209400 */
[C---:B------:R-:W-:Y:S02]  /*03d0*/  R2UR UR4, R8.reuse ;  /* 0x00000000080472ca */ /* 0x040fe400000e0000 */
[----:B------:R-:W-:-:S11]  /*03e0*/  R2UR UR8, R8 ;  /* 0x00000000080872ca */ /* 0x000fd600000e0000 */
[----:B------:R-:W-:Y:S01]  /*03f0*/  UISETP.NE.AND UP0, UPT, UR4, URZ, UPT ;  /* 0x0000003f0400728c */ /* 0x000fe2000bf05270 */
[----:B-1----:R-:W1:Y:S01]  /*0400*/  MUFU.RCP R0, R0 ;  /* 0x0000000000007308 */ /* 0x002e620000001000 */
[----:B----4-:R-:W-:-:S04]  /*0410*/  USHF.L.U32 UR4, UR6, 0x5, URZ ;  /* 0x0000000506047899 */ /* 0x010fc8000800063f */
[----:B------:R-:W-:Y:S02]  /*0420*/  ULOP3.LUT UR5, UR4, 0x20, URZ, 0xc0, !UPT ;  /* 0x0000002004057892 */ /* 0x000fe4000f8ec03f */
[----:B------:R-:W-:Y:S01]  /*0430*/  ULOP3.LUT UR4, UR4, 0x40, URZ, 0xc0, !UPT ;  /* 0x0000004004047892 */ /* 0x000fe2000f8ec03f */
[----:B-1----:R-:W-:Y:S02]  /*0440*/  VIADD R3, R0, 0xffffffe ;  /* 0x0ffffffe00037836 */ /* 0x002fe40000000000 */
[----:B------:R-:W-:Y:S02]  /*0450*/  IMAD.MOV R0, RZ, RZ, -R4 ;  /* 0x000000ffff007224 */ /* 0x000fe400078e0a04 */
[----:B------:R-:W1:Y:S08]  /*0460*/  I2F.RP R4, R52 ;  /* 0x0000003400047306 */ /* 0x000e700000209400 */
[----:B------:R-:W2:Y:S08]  /*0470*/  F2I.FTZ.U32.TRUNC.NTZ R3, R3 ;  /* 0x0000000300037305 */ /* 0x000eb0000021f000 */
[----:B-1----:R-:W1:Y:S01]  /*0480*/  MUFU.RCP R4, R4 ;  /* 0x0000000400047308 */ /* 0x002e620000001000 */
[----:B--2---:R-:W-:-:S04]  /*0490*/  IMAD.MOV R6, RZ, RZ, -R3 ;  /* 0x000000ffff067224 */ /* 0x004fc800078e0a03 */
[----:B------:R-:W-:-:S04]  /*04a0*/  IMAD.MOV.U32 R2, RZ, RZ, R6 ;  /* 0x000000ffff027224 */ /* 0x000fc800078e0006 */
[----:B------:R-:W-:Y:S02]  /*04b0*/  IMAD R5, R2, R7, RZ ;  /* 0x0000000702057224 */ /* 0x000fe400078e02ff */
[----:B------:R-:W-:Y:S02]  /*04c0*/  IMAD.MOV.U32 R2, RZ, RZ, RZ ;  /* 0x000000ffff027224 */ /* 0x000fe400078e00ff */
[----:B-1----:R-:W-:Y:S02]  /*04d0*/  VIADD R6, R4, 0xffffffe ;  /* 0x0ffffffe04067836 */ /* 0x002fe40000000000 */
[----:B------:R-:W-:Y:S02]  /*04e0*/  IMAD.HI.U32 R2, R3, R5, R2 ;  /* 0x0000000503027227 */ /* 0x000fe400078e0002 */
[----:B------:R-:W1:Y:S04]  /*04f0*/  I2F.RP R3, R29 ;  /* 0x0000001d00037306 */ /* 0x000e680000209400 */
[----:B------:R-:W-:-:S04]  /*0500*/  IMAD.HI.U32 R2, R2, R9, RZ ;  /* 0x0000000902027227 */ /* 0x000fc800078e00ff */
[----:B------:R-:W-:-:S05]  /*0510*/  IMAD R0, R2, R0, R9 ;  /* 0x0000000002007224 */ /* 0x000fca00078e0209 */
[----:B------:R-:W-:Y:S01]  /*0520*/  ISETP.GT.U32.AND P1, PT, R7, R0, PT ;  /* 0x000000000700720c */ /* 0x000fe20003f24070 */
[----:B-1----:R-:W1:-:S12]  /*0530*/  MUFU.RCP R3, R3 ;  /* 0x0000000300037308 */ /* 0x002e580000001000 */
[----:B------:R-:W-:Y:S02]  /*0540*/  @!P1 IMAD.IADD R0, R0, 0x1, -R7 ;  /* 0x0000000100009824 */ /* 0x000fe400078e0a07 */
[----:B------:R-:W-:-:S03]  /*0550*/  @!P1 VIADD R2, R2, 0x1 ;  /* 0x0000000102029836 */ /* 0x000fc60000000000 */
[----:B------:R-:W-:Y:S01]  /*0560*/  ISETP.GE.U32.AND P0, PT, R0, R7, PT ;  /* 0x000000070000720c */ /* 0x000fe20003f06070 */
[----:B-1----:R-:W-:Y:S01]  /*0570*/  VIADD R4, R3, 0xffffffe ;  /* 0x0ffffffe03047836 */ /* 0x002fe20000000000 */
[----:B------:R-:W-:Y:S01]  /*0580*/  LOP3.LUT R0, R17, R8, RZ, 0x3c, !PT ;  /* 0x0000000811007212 */ /* 0x000fe200078e3cff */
[----:B------:R1:W2:Y:S01]  /*0590*/  F2I.FTZ.U32.TRUNC.NTZ R7, R6 ;  /* 0x0000000600077305 */ /* 0x0002a2000021f000 */
[----:B------:R-:W-:Y:S02]  /*05a0*/  SHF.R.U32.HI R3, RZ, 0x6, R51 ;  /* 0x00000006ff037819 */ /* 0x000fe40000011633 */
[----:B------:R-:W-:Y:S02]  /*05b0*/  ISETP.GE.AND P2, PT, R0, RZ, PT ;  /* 0x000000ff0000720c */ /* 0x000fe40003f46270 */
[----:B------:R-:W-:-:S03]  /*05c0*/  SGXT.U32 R3, R3, 0x1 ;  /* 0x000000010303781a */ /* 0x000fc60000000000 */
[----:B------:R3:W4:Y:S01]  /*05d0*/  F2I.FTZ.U32.TRUNC.NTZ R5, R4 ;  /* 0x0000000400057305 */ /* 0x000722000021f000 */
[----:B-1----:R-:W-:Y:S01]  /*05e0*/  IMAD.MOV.U32 R6, RZ, RZ, RZ ;  /* 0x000000ffff067224 */ /* 0x002fe200078e00ff */
[C---:B------:R-:W-:Y:S01]  /*05f0*/  LOP3.LUT R53, R3.reuse, 0x22, RZ, 0xfc, !PT ;  /* 0x0000002203357812 */ /* 0x040fe200078efcff */
[----:B------:R-:W-:Y:S01]  /*0600*/  @P0 VIADD R2, R2, 0x1 ;  /* 0x0000000102020836 */ /* 0x000fe20000000000 */
[C---:B------:R-:W-:Y:S02]  /*0610*/  LOP3.LUT R55, R3.reuse, 0x4, RZ, 0xfc, !PT ;  /* 0x0000000403377812 */ /* 0x040fe400078efcff */
[C---:B------:R-:W-:Y:S01]  /*0620*/  LOP3.LUT R57, R3.reuse, 0x6, RZ, 0xfc, !PT ;  /* 0x0000000603397812 */ /* 0x040fe200078efcff */
[----:B--2---:R-:W-:Y:S01]  /*0630*/  IMAD.MOV R11, RZ, RZ, -R7 ;  /* 0x000000ffff0b7224 */ /* 0x004fe200078e0a07 */
[C---:B------:R-:W-:Y:S01]  /*0640*/  LOP3.LUT R71, R3.reuse, 0x28, RZ, 0xfc, !PT ;  /* 0x0000002803477812 */ /* 0x040fe200078efcff */
[----:B------:R-:W-:Y:S01]  /*0650*/  @!P2 IMAD.MOV R2, RZ, RZ, -R2 ;  /* 0x000000ffff02a224 */ /* 0x000fe200078e0a02 */
[----:B------:R-:W-:Y:S01]  /*0660*/  LOP3.LUT R73, R3, 0x2a, RZ, 0xfc, !PT ;  /* 0x0000002a03497812 */ /* 0x000fe200078efcff */
[----:B------:R-:W-:Y:S01]  /*0670*/  IMAD R11, R11, R52, RZ ;  /* 0x000000340b0b7224 */ /* 0x000fe200078e02ff */
[----:B------:R-:W-:-:S02]  /*0680*/  LOP3.LUT R75, R3, 0xc, RZ, 0xfc, !PT ;  /* 0x0000000c034b7812 */ /* 0x000fc400078efcff */
[----:B------:R-:W-:Y:S01]  /*0690*/  R2UR UR7, R2 ;  /* 0x00000000020772ca */ /* 0x000fe200000e0000 */
[----:B------:R-:W-:Y:S01]  /*06a0*/  IMAD.HI.U32 R11, R7, R11, R6 ;  /* 0x0000000b070b7227 */ /* 0x000fe200078e0006 */
[----:B------:R-:W-:Y:S02]  /*06b0*/  SHF.R.S32.HI R7, RZ, 0x6, R51 ;  /* 0x00000006ff077819 */ /* 0x000fe40000011433 */
[----:B------:R-:W-:Y:S01]  /*06c0*/  LOP3.LUT R77, R3, 0x2c, RZ, 0xfc, !PT ;  /* 0x0000002c034d7812 */ /* 0x000fe200078efcff */
[----:B------:R-:W-:Y:S01]  /*06d0*/  IMAD.SHL.U32 R6, R51, 0x4, RZ ;  /* 0x0000000433067824 */ /* 0x000fe200078e00ff */
[----:B---3--:R-:W-:Y:S01]  /*06e0*/  SGXT R4, R7, 0x1 ;  /* 0x000000010704781a */ /* 0x008fe20000000200 */
[----:B----4-:R-:W-:Y:S01]  /*06f0*/  IMAD.MOV R10, RZ, RZ, -R5 ;  /* 0x000000ffff0a7224 */ /* 0x010fe200078e0a05 */
[----:B------:R-:W-:Y:S01]  /*0700*/  LOP3.LUT R79, R3, 0x10, RZ, 0xfc, !PT ;  /* 0x00000010034f7812 */ /* 0x000fe200078efcff */
[----:B------:R-:W-:Y:S01]  /*0710*/  @!UP0 ULOP3.LUT UR7, URZ, UR8, URZ, 0x33, !UPT ;  /* 0x000000083f078292 */ /* 0x000fe2000f8e333f */
[----:B------:R-:W-:-:S02]  /*0720*/  LOP3.LUT R9, R4, 0x90, RZ, 0xc0, !PT ;  /* 0x0000009004097812 */ /* 0x000fc400078ec0ff */
[----:B------:R-:W-:Y:S01]  /*0730*/  ULDC.64 UR8, c[0x0][0x218] ;  /* 0x0000860000087ab9 */ /* 0x000fe20000000a00 */
[----:B------:R-:W-:Y:S01]  /*0740*/  ULEA UR5, UR7, UR5, 0x6 ;  /* 0x0000000507057291 */ /* 0x000fe2000f8e303f */
[----:B------:R-:W-:Y:S01]  /*0750*/  LOP3.LUT R50, R9, 0x7c, R6, 0x78, !PT ;  /* 0x0000007c09327812 */ /* 0x000fe200078e7806 */
[----:B------:R-:W-:Y:S01]  /*0760*/  IMAD R9, R10, R29, RZ ;  /* 0x0000001d0a097224 */ /* 0x000fe200078e02ff */
[C---:B------:R-:W-:Y:S02]  /*0770*/  LOP3.LUT R81, R3.reuse, 0x12, RZ, 0xfc, !PT ;  /* 0x0000001203517812 */ /* 0x040fe400078efcff */
[C---:B------:R-:W-:Y:S02]  /*0780*/  LOP3.LUT R83, R3.reuse, 0x30, RZ, 0xfc, !PT ;  /* 0x0000003003537812 */ /* 0x040fe400078efcff */
[C---:B------:R-:W-:Y:S01]  /*0790*/  LOP3.LUT R0, R3.reuse, UR5, RZ, 0xfc, !PT ;  /* 0x0000000503007c12 */ /* 0x040fe2000f8efcff */
[----:B------:R-:W-:Y:S01]  /*07a0*/  UIADD3 UR5, -UR7, URZ, URZ ;  /* 0x0000003f07057290 */ /* 0x000fe2000fffe13f */
[----:B------:R-:W-:-:S02]  /*07b0*/  LOP3.LUT R85, R3, 0x32, RZ, 0xfc, !PT ;  /* 0x0000003203557812 */ /* 0x000fc400078efcff */
[----:B------:R-:W-:Y:S01]  /*07c0*/  LOP3.LUT R2, R0, 0x2, RZ, 0xfc, !PT ;  /* 0x0000000200027812 */ /* 0x000fe200078efcff */
[----:B------:R-:W-:Y:S01]  /*07d0*/  UMOV UR7, 0x400 ;  /* 0x0000040000077882 */ /* 0x000fe20000000000 */
[----:B------:R-:W-:Y:S01]  /*07e0*/  IABS R13, R0 ;  /* 0x00000000000d7213 */ /* 0x000fe20000000000 */
[----:B------:R-:W-:Y:S01]  /*07f0*/  IMAD R6, R8, UR5, R17 ;  /* 0x0000000508067c24 */ /* 0x000fe2000f8e0211 */
[----:B------:R-:W-:Y:S01]  /*0800*/  IABS R15, R2 ;  /* 0x00000002000f7213 */ /* 0x000fe20000000000 */
[----:B------:R-:W-:Y:S01]  /*0810*/  ULEA UR7, UR6, UR7, 0x18 ;  /* 0x0000000706077291 */ /* 0x000fe2000f8ec03f */
[C---:B------:R-:W-:Y:S01]  /*0820*/  LOP3.LUT R42, R0.reuse, 0x18, RZ, 0xfc, !PT ;  /* 0x00000018002a7812 */ /* 0x040fe200078efcff */
[C---:B------:R-:W-:Y:S01]  /*0830*/  IMAD.HI.U32 R4, R11.reuse, R13, RZ ;  /* 0x0000000d0b047227 */ /* 0x040fe200078e00ff */
[C---:B------:R-:W-:Y:S02]  /*0840*/  LOP3.LUT R40, R0.reuse, 0x16, RZ, 0xfc, !PT ;  /* 0x0000001600287812 */ /* 0x040fe400078efcff */
[----:B------:R-:W-:Y:S01]  /*0850*/  IABS R38, R42 ;  /* 0x0000002a00267213 */ /* 0x000fe20000000000 */
[----:B------:R-:W-:Y:S01]  /*0860*/  IMAD.HI.U32 R7, R11, R15, RZ ;  /* 0x0000000f0b077227 */ /* 0x000fe200078e00ff */
[----:B------:R-:W-:-:S02]  /*0870*/  LOP3.LUT R44, R0, 0x1a, RZ, 0xfc, !PT ;  /* 0x0000001a002c7812 */ /* 0x000fc400078efcff */
[----:B------:R-:W-:Y:S01]  /*0880*/  IABS R36, R40 ;  /* 0x0000002800247213 */ /* 0x000fe20000000000 */
[----:B------:R-:W-:Y:S01]  /*0890*/  IMAD.MOV R8, RZ, RZ, -R4 ;  /* 0x000000ffff087224 */ /* 0x000fe200078e0a04 */
[----:B------:R-:W-:Y:S01]  /*08a0*/  IABS R39, R44 ;  /* 0x0000002c00277213 */ /* 0x000fe20000000000 */
[----:B------:R-:W-:Y:S01]  /*08b0*/  IMAD.MOV.U32 R4, RZ, RZ, RZ ;  /* 0x000000ffff047224 */ /* 0x000fe200078e00ff */
[C---:B------:R-:W-:Y:S01]  /*08c0*/  LOP3.LUT R46, R0.reuse, 0x1c, RZ, 0xfc, !PT ;  /* 0x0000001c002e7812 */ /* 0x040fe200078efcff */
[----:B------:R-:W-:Y:S01]  /*08d0*/  IMAD.MOV R10, RZ, RZ, -R7 ;  /* 0x000000ffff0a7224 */ /* 0x000fe200078e0a07 */
[----:B------:R-:W-:Y:S01]  /*08e0*/  LOP3.LUT R87, R3, 0x14, RZ, 0xfc, !PT ;  /* 0x0000001403577812 */ /* 0x000fe200078efcff */
[----:B------:R-:W-:Y:S01]  /*08f0*/  IMAD.HI.U32 R9, R5, R9, R4 ;  /* 0x0000000905097227 */ /* 0x000fe200078e0004 */
[----:B------:R-:W-:Y:S02]  /*0900*/  LOP3.LUT R4, R0, 0x4, RZ, 0xfc, !PT ;  /* 0x0000000400047812 */ /* 0x000fe400078efcff */
[----:B------:R-:W-:Y:S01]  /*0910*/  IABS R43, R46 ;  /* 0x0000002e002b7213 */ /* 0x000fe20000000000 */
[----:B------:R-:W-:Y:S01]  /*0920*/  IMAD.IADD R7, R12, 0x1, R6 ;  /* 0x000000010c077824 */ /* 0x000fe200078e0206 */
[----:B------:R-:W-:Y:S01]  /*0930*/  LOP3.LUT R6, R0, 0x6, RZ, 0xfc, !PT ;  /* 0x0000000600067812 */ /* 0x000fe200078efcff */
[----:B------:R-:W-:Y:S01]  /*0940*/  IMAD R13, R52, R8, R13 ;  /* 0x00000008340d7224 */ /* 0x000fe200078e020d */
[----:B------:R-:W-:Y:S01]  /*0950*/  LOP3.LUT R8, R0, 0x8, RZ, 0xfc, !PT ;  /* 0x0000000800087812 */ /* 0x000fe200078efcff */
[----:B------:R-:W-:Y:S01]  /*0960*/  IMAD R15, R52, R10, R15 ;  /* 0x0000000a340f7224 */ /* 0x000fe200078e020f */
[----:B------:R-:W-:-:S02]  /*0970*/  LOP3.LUT R10, R0, 0xa, RZ, 0xfc, !PT ;  /* 0x0000000a000a7812 */ /* 0x000fc400078efcff */
[----:B------:R-:W-:Y:S02]  /*0980*/  IABS R19, R4 ;  /* 0x0000000400137213 */ /* 0x000fe40000000000 */
[----:B------:R-:W-:Y:S02]  /*0990*/  IABS R20, R6 ;  /* 0x0000000600147213 */ /* 0x000fe40000000000 */
[----:B------:R-:W-:Y:S01]  /*09a0*/  IABS R22, R8 ;  /* 0x0000000800167213 */ /* 0x000fe20000000000 */
[C---:B------:R-:W-:Y:S01]  /*09b0*/  IMAD.HI.U32 R5, R11.reuse, R19, RZ ;  /* 0x000000130b057227 */ /* 0x040fe200078e00ff */
[----:B------:R-:W-:Y:S02]  /*09c0*/  IABS R24, R10 ;  /* 0x0000000a00187213 */ /* 0x000fe40000000000 */
[----:B------:R-:W-:Y:S01]  /*09d0*/  LOP3.LUT R12, R0, 0xc, RZ, 0xfc, !PT ;  /* 0x0000000c000c7812 */ /* 0x000fe200078efcff */
[----:B------:R-:W-:Y:S01]  /*09e0*/  IMAD.HI.U32 R14, R11, R20, RZ ;  /* 0x000000140b0e7227 */ /* 0x000fe200078e00ff */
[----:B------:R-:W-:-:S02]  /*09f0*/  ISETP.GT.U32.AND P0, PT, R52, R13, PT ;  /* 0x0000000d3400720c */ /* 0x000fc40003f04070 */
[----:B------:R-:W-:Y:S01]  /*0a00*/  IABS R26, R12 ;  /* 0x0000000c001a7213 */ /* 0x000fe20000000000 */
[----:B------:R-:W-:Y:S01]  /*0a10*/  IMAD.HI.U32 R16, R11, R22, RZ ;  /* 0x000000160b107227 */ /* 0x000fe200078e00ff */
[----:B------:R-:W-:Y:S02]  /*0a20*/  ISETP.GT.U32.AND P1, PT, R52, R15, PT ;  /* 0x0000000f3400720c */ /* 0x000fe40003f24070 */
[----:B------:R-:W-:Y:S01]  /*0a30*/  LOP3.LUT R89, R3, 0x16, RZ, 0xfc, !PT ;  /* 0x0000001603597812 */ /* 0x000fe200078efcff */
[----:B------:R-:W-:Y:S01]  /*0a40*/  IMAD.HI.U32 R17, R11, R24, RZ ;  /* 0x000000180b117227 */ /* 0x000fe200078e00ff */
[C---:B------:R-:W-:Y:S02]  /*0a50*/  LOP3.LUT R91, R3.reuse, 0x34, RZ, 0xfc, !PT ;  /* 0x00000034035b7812 */ /* 0x040fe400078efcff */
[C---:B------:R-:W-:Y:S01]  /*0a60*/  LOP3.LUT R93, R3.reuse, 0x36, RZ, 0xfc, !PT ;  /* 0x00000036035d7812 */ /* 0x040fe200078efcff */
[----:B------:R-:W-:Y:S01]  /*0a70*/  IMAD.MOV R5, RZ, RZ, -R5 ;  /* 0x000000ffff057224 */ /* 0x000fe200078e0a05 */
[----:B------:R-:W-:Y:S01]  /*0a80*/  LOP3.LUT R95, R3, 0x18, RZ, 0xfc, !PT ;  /* 0x00000018035f7812 */ /* 0x000fe200078efcff */
[----:B------:R-:W-:Y:S01]  /*0a90*/  IMAD.MOV R21, RZ, RZ, -R14 ;  /* 0x000000ffff157224 */ /* 0x000fe200078e0a0e */
[C---:B------:R-:W-:Y:S01]  /*0aa0*/  LOP3.LUT R14, R0.reuse, 0xe, RZ, 0xfc, !PT ;  /* 0x0000000e000e7812 */ /* 0x040fe200078efcff */
[----:B------:R-:W-:Y:S01]  /*0ab0*/  IMAD.MOV R23, RZ, RZ, -R16 ;  /* 0x000000ffff177224 */ /* 0x000fe200078e0a10 */
[----:B------:R-:W-:Y:S01]  /*0ac0*/  LOP3.LUT R16, R0, 0x10, RZ, 0xfc, !PT ;  /* 0x0000001000107812 */ /* 0x000fe200078efcff */
[----:B------:R-:W-:Y:S01]  /*0ad0*/  IMAD.MOV R25, RZ, RZ, -R17 ;  /* 0x000000ffff197224 */ /* 0x000fe200078e0a11 */
[----:B------:R-:W-:Y:S01]  /*0ae0*/  IABS R30, R14 ;  /* 0x0000000e001e7213 */ /* 0x000fe20000000000 */
[C---:B------:R-:W-:Y:S01]  /*0af0*/  IMAD R17, R52.reuse, R5, R19 ;  /* 0x0000000534117224 */ /* 0x040fe200078e0213 */
[----:B------:R-:W-:Y:S01]  /*0b00*/  IABS R31, R16 ;  /* 0x00000010001f7213 */ /* 0x000fe20000000000 */
[----:B------:R-:W-:Y:S01]  /*0b10*/  IMAD R19, R52, R21, R20 ;  /* 0x0000001534137224 */ /* 0x000fe200078e0214 */
[----:B------:R-:W-:Y:S01]  /*0b20*/  LOP3.LUT R20, R0, 0x14, RZ, 0xfc, !PT ;  /* 0x0000001400147812 */ /* 0x000fe200078efcff */
[----:B------:R-:W-:Y:S01]  /*0b30*/  IMAD R21, R52, R23, R22 ;  /* 0x0000001734157224 */ /* 0x000fe200078e0216 */
[----:B------:R-:W-:Y:S01]  /*0b40*/  LOP3.LUT R22, R0, 0x1e, RZ, 0xfc, !PT ;  /* 0x0000001e00167812 */ /* 0x000fe200078efcff */
[----:B------:R-:W-:Y:S01]  /*0b50*/  IMAD.HI.U32 R18, R11, R26, RZ ;  /* 0x0000001a0b127227 */ /* 0x000fe200078e00ff */
[----:B------:R-:W-:-:S02]  /*0b60*/  ISETP.GT.U32.AND P5, PT, R52, R19, PT ;  /* 0x000000133400720c */ /* 0x000fc40003fa4070 */
[----:B------:R-:W-:Y:S01]  /*0b70*/  IABS R45, R22 ;  /* 0x00000016002d7213 */ /* 0x000fe20000000000 */
[----:B------:R-:W-:Y:S01]  /*0b80*/  IMAD.MOV R27, RZ, RZ, -R18 ;  /* 0x000000ffff1b7224 */ /* 0x000fe200078e0a12 */
[----:B------:R-:W-:Y:S01]  /*0b90*/  LOP3.LUT R18, R0, 0x12, RZ, 0xfc, !PT ;  /* 0x0000001200127812 */ /* 0x000fe200078efcff */
[C---:B------:R-:W-:Y:S01]  /*0ba0*/  IMAD R23, R52.reuse, R25, R24 ;  /* 0x0000001934177224 */ /* 0x040fe200078e0218 */
[C---:B------:R-:W-:Y:S01]  /*0bb0*/  ISETP.GT.U32.AND P4, PT, R52.reuse, R17, PT ;  /* 0x000000113400720c */ /* 0x040fe20003f84070 */
[C---:B------:R-:W-:Y:S01]  /*0bc0*/  IMAD.HI.U32 R28, R11.reuse, R45, RZ ;  /* 0x0000002d0b1c7227 */ /* 0x040fe200078e00ff */
[----:B------:R-:W-:Y:S02]  /*0bd0*/  IABS R32, R18 ;  /* 0x0000001200207213 */ /* 0x000fe40000000000 */
[----:B------:R-:W-:Y:S01]  /*0be0*/  IABS R34, R20 ;  /* 0x0000001400227213 */ /* 0x000fe20000000000 */
[----:B------:R-:W-:Y:S01]  /*0bf0*/  IMAD.MOV R33, RZ, RZ, -R28 ;  /* 0x000000ffff217224 */ /* 0x000fe200078e0a1c */
[----:B------:R-:W-:Y:S01]  /*0c00*/  ISETP.GT.U32.AND P6, PT, R52, R21, PT ;  /* 0x000000153400720c */ /* 0x000fe20003fc4070 */
[----:B------:R-:W-:Y:S01]  /*0c10*/  IMAD.HI.U32 R5, R11, R30, RZ ;  /* 0x0000001e0b057227 */ /* 0x000fe200078e00ff */
[----:B------:R-:W-:-:S02]  /*0c20*/  LOP3.LUT R97, R3, 0x1a, RZ, 0xfc, !PT ;  /* 0x0000001a03617812 */ /* 0x000fc400078efcff */
[C---:B------:R-:W-:Y:S01]  /*0c30*/  LOP3.LUT R99, R3.reuse, 0x38, RZ, 0xfc, !PT ;  /* 0x0000003803637812 */ /* 0x040fe200078efcff */
[C---:B------:R-:W-:Y:S01]  /*0c40*/  IMAD R45, R52.reuse, R33, R45 ;  /* 0x00000021342d7224 */ /* 0x040fe200078e022d */
[----:B------:R-:W-:Y:S01]  /*0c50*/  LOP3.LUT R101, R3, 0x3a, RZ, 0xfc, !PT ;  /* 0x0000003a03657812 */ /* 0x000fe200078efcff */
[----:B------:R-:W-:Y:S01]  /*0c60*/  IMAD.HI.U32 R24, R11, R31, RZ ;  /* 0x0000001f0b187227 */ /* 0x000fe200078e00ff */
[C---:B------:R-:W-:Y:S02]  /*0c70*/  LOP3.LUT R103, R3.reuse, 0x1c, RZ, 0xfc, !PT ;  /* 0x0000001c03677812 */ /* 0x040fe400078efcff */
[----:B------:R-:W-:Y:S01]  /*0c80*/  ISETP.GT.U32.AND P2, PT, R52, R45, PT ;  /* 0x0000002d3400720c */ /* 0x000fe20003f44070 */
[----:B------:R-:W-:Y:S01]  /*0c90*/  IMAD.MOV R5, RZ, RZ, -R5 ;  /* 0x000000ffff057224 */ /* 0x000fe200078e0a05 */
[----:B------:R-:W-:Y:S01]  /*0ca0*/  LOP3.LUT R105, R3, 0x3c, RZ, 0xfc, !PT ;  /* 0x0000003c03697812 */ /* 0x000fe200078efcff */
[----:B------:R-:W-:Y:S02]  /*0cb0*/  IMAD.MOV R24, RZ, RZ, -R24 ;  /* 0x000000ffff187224 */ /* 0x000fe400078e0a18 */
[----:B------:R-:W-:-:S04]  /*0cc0*/  IMAD.HI.U32 R25, R11, R32, RZ ;  /* 0x000000200b197227 */ /* 0x000fc800078e00ff */
[C---:B------:R-:W-:Y:S01]  /*0cd0*/  IMAD R28, R52.reuse, R5, R30 ;  /* 0x00000005341c7224 */ /* 0x040fe200078e021e */
[----:B------:R-:W-:Y:S01]  /*0ce0*/  LOP3.LUT R5, R51, 0x3f, RZ, 0xc0, !PT ;  /* 0x0000003f33057812 */ /* 0x000fe200078ec0ff */
[C---:B------:R-:W-:Y:S01]  /*0cf0*/  IMAD R30, R52.reuse, R24, R31 ;  /* 0x00000018341e7224 */ /* 0x040fe200078e021f */
[----:B------:R-:W-:Y:S01]  /*0d00*/  LEA R24, R7, UR4, 0x7 ;  /* 0x0000000407187c11 */ /* 0x000fe2000f8e38ff */
[--C-:B------:R-:W-:Y:S01]  /*0d10*/  @!P2 IMAD.IADD R45, R45, 0x1, -R52.reuse ;  /* 0x000000012d2da824 */ /* 0x100fe200078e0a34 */
[----:B------:R-:W-:Y:S01]  /*0d20*/  ULDC.64 UR4, c[0x0][0x210] ;  /* 0x0000840000047ab9 */ /* 0x000fe20000000a00 */
[----:B------:R-:W-:Y:S02]  /*0d30*/  IMAD.MOV R25, RZ, RZ, -R25 ;  /* 0x000000ffff197224 */ /* 0x000fe400078e0a19 */
[--C-:B------:R-:W-:Y:S01]  /*0d40*/  @!P0 IMAD.IADD R13, R13, 0x1, -R52.reuse ;  /* 0x000000010d0d8824 */ /* 0x100fe200078e0a34 */
[C---:B------:R-:W-:Y:S01]  /*0d50*/  ISETP.GT.U32.AND P3, PT, R52.reuse, R45, PT ;  /* 0x0000002d3400720c */ /* 0x040fe20003f64070 */
[----:B------:R-:W-:Y:S01]  /*0d60*/  @!P5 IMAD.IADD R19, R19, 0x1, -R52 ;  /* 0x000000011313d824 */ /* 0x000fe200078e0a34 */
[C---:B------:R-:W-:Y:S01]  /*0d70*/  ISETP.GT.U32.AND P5, PT, R52.reuse, R23, PT ;  /* 0x000000173400720c */ /* 0x040fe20003fa4070 */
[C---:B------:R-:W-:Y:S01]  /*0d80*/  IMAD R26, R52.reuse, R27, R26 ;  /* 0x0000001b341a7224 */ /* 0x040fe200078e021a */
[C---:B------:R-:W-:Y:S01]  /*0d90*/  ISETP.GT.U32.AND P2, PT, R52.reuse, R13, PT ;  /* 0x0000000d3400720c */ /* 0x040fe20003f44070 */
[C---:B------:R-:W-:Y:S01]  /*0da0*/  IMAD R32, R52.reuse, R25, R32 ;  /* 0x0000001934207224 */ /* 0x040fe200078e0220 */
[----:B------:R-:W-:Y:S01]  /*0db0*/  ISETP.GT.U32.AND P0, PT, R52, R19, PT ;  /* 0x000000133400720c */ /* 0x000fe20003f04070 */
[----:B------:R-:W-:-:S02]  /*0dc0*/  @!P1 IMAD.IADD R15, R15, 0x1, -R52 ;  /* 0x000000010f0f9824 */ /* 0x000fc400078e0a34 */
[----:B------:R-:W-:-:S04]  /*0dd0*/  IMAD.HI.U32 R27, R11, R34, RZ ;  /* 0x000000220b1b7227 */ /* 0x000fc800078e00ff */
[----:B------:R-:W-:Y:S02]  /*0de0*/  IMAD.IADD R7, R5, 0x1, R24 ;  /* 0x0000000105077824 */ /* 0x000fe400078e0218 */
[----:B------:R-:W-:-:S03]  /*0df0*/  IMAD.HI.U32 R25, R11, R38, RZ ;  /* 0x000000260b197227 */ /* 0x000fc600078e00ff */
[----:B------:R-:W-:Y:S01]  /*0e00*/  IABS R33, R7 ;  /* 0x0000000700217213 */ /* 0x000fe20000000000 */
[----:B------:R-:W-:Y:S01]  /*0e10*/  @!P4 IMAD.IADD R17, R17, 0x1, -R52 ;  /* 0x000000011111c824 */ /* 0x000fe200078e0a34 */
[C---:B------:R-:W-:Y:S01]  /*0e20*/  ISETP.GT.U32.AND P4, PT, R52.reuse, R15, PT ;  /* 0x0000000f3400720c */ /* 0x040fe20003f84070 */
[----:B------:R-:W-:Y:S02]  /*0e30*/  IMAD.MOV R27, RZ, RZ, -R27 ;  /* 0x000000ffff1b7224 */ /* 0x000fe400078e0a1b */
[----:B------:R-:W-:Y:S01]  /*0e40*/  IMAD.MOV R25, RZ, RZ, -R25 ;  /* 0x000000ffff197224 */ /* 0x000fe200078e0a19 */
[----:B------:R-:W-:Y:S01]  /*0e50*/  ISETP.GT.U32.AND P1, PT, R52, R17, PT ;  /* 0x000000113400720c */ /* 0x000fe20003f24070 */
[----:B------:R-:W-:-:S04]  /*0e60*/  IMAD.HI.U32 R24, R11, R36, RZ ;  /* 0x000000240b187227 */ /* 0x000fc800078e00ff */
[----:B------:R-:W-:Y:S01]  /*0e70*/  @!P3 IMAD.IADD R45, R45, 0x1, -R52 ;  /* 0x000000012d2db824 */ /* 0x000fe200078e0a34 */
[C---:B------:R-:W-:Y:S01]  /*0e80*/  ISETP.GT.U32.AND P3, PT, R52.reuse, R26, PT ;  /* 0x0000001a3400720c */ /* 0x040fe20003f64070 */
[C---:B------:R-:W-:Y:S02]  /*0e90*/  IMAD R34, R52.reuse, R27, R34 ;  /* 0x0000001b34227224 */ /* 0x040fe400078e0222 */
[----:B------:R-:W-:Y:S02]  /*0ea0*/  IMAD R38, R52, R25, R38 ;  /* 0x0000001934267224 */ /* 0x000fe400078e0226 */
[----:B------:R-:W-:-:S04]  /*0eb0*/  IMAD.HI.U32 R27, R11, R39, RZ ;  /* 0x000000270b1b7227 */ /* 0x000fc800078e00ff */
[----:B------:R-:W-:Y:S02]  /*0ec0*/  IMAD.MOV R31, RZ, RZ, -R24 ;  /* 0x000000ffff1f7224 */ /* 0x000fe400078e0a18 */
[----:B------:R-:W-:Y:S02]  /*0ed0*/  IMAD.MOV.U32 R24, RZ, RZ, R33 ;  /* 0x000000ffff187224 */ /* 0x000fe400078e0021 */
[----:B------:R-:W-:Y:S01]  /*0ee0*/  @!P5 IMAD.IADD R23, R23, 0x1, -R52 ;  /* 0x000000011717d824 */ /* 0x000fe200078e0a34 */
[----:B------:R-:W-:Y:S01]  /*0ef0*/  ISETP.GT.U32.AND P5, PT, R52, R38, PT ;  /* 0x000000263400720c */ /* 0x000fe20003fa4070 */
[----:B------:R-:W-:Y:S02]  /*0f00*/  IMAD.MOV R27, RZ, RZ, -R27 ;  /* 0x000000ffff1b7224 */ /* 0x000fe400078e0a1b */
[----:B------:R-:W-:-:S04]  /*0f10*/  IMAD.HI.U32 R9, R9, R24, RZ ;  /* 0x0000001809097227 */ /* 0x000fc800078e00ff */
[----:B------:R-:W-:Y:S01]  /*0f20*/  @!P2 IMAD.IADD R13, R13, 0x1, -R52 ;  /* 0x000000010d0da824 */ /* 0x000fe200078e0a34 */
[----:B------:R-:W-:Y:S01]  /*0f30*/  ISETP.GT.U32.AND P2, PT, R52, R28, PT ;  /* 0x0000001c3400720c */ /* 0x000fe20003f44070 */
[----:B------:R-:W-:-:S04]  /*0f40*/  IMAD.HI.U32 R11, R11, R43, RZ ;  /* 0x0000002b0b0b7227 */ /* 0x000fc800078e00ff */
[C---:B------:R-:W-:Y:S02]  /*0f50*/  IMAD R39, R52.reuse, R27, R39 ;  /* 0x0000001b34277224 */ /* 0x040fe400078e0227 */
[--C-:B------:R-:W-:Y:S01]  /*0f60*/  @!P4 IMAD.IADD R15, R15, 0x1, -R52.reuse ;  /* 0x000000010f0fc824 */ /* 0x100fe200078e0a34 */
[----:B------:R-:W-:Y:S01]  /*0f70*/  ISETP.GT.U32.AND P4, PT, R52, R30, PT ;  /* 0x0000001e3400720c */ /* 0x000fe20003f84070 */
[----:B------:R-:W-:Y:S02]  /*0f80*/  IMAD.MOV R9, RZ, RZ, -R9 ;  /* 0x000000ffff097224 */ /* 0x000fe400078e0a09 */
[----:B------:R-:W-:Y:S02]  /*0f90*/  IMAD.MOV R11, RZ, RZ, -R11 ;  /* 0x000000ffff0b7224 */ /* 0x000fe400078e0a0b */
[----:B------:R-:W-:Y:S01]  /*0fa0*/  @!P3 IMAD.IADD R26, R26, 0x1, -R52 ;  /* 0x000000011a1ab824 */ /* 0x000fe200078e0a34 */
[----:B------:R-:W-:Y:S01]  /*0fb0*/  ISETP.GT.U32.AND P3, PT, R52, R39, PT ;  /* 0x000000273400720c */ /* 0x000fe20003f64070 */
[----:B------:R-:W-:-:S02]  /*0fc0*/  IMAD R24, R29, R9, R24 ;  /* 0x000000091d187224 */ /* 0x000fc400078e0218 */
[C---:B------:R-:W-:Y:S01]  /*0fd0*/  IMAD R43, R52.reuse, R11, R43 ;  /* 0x0000000b342b7224 */ /* 0x040fe200078e022b */
[----:B------:R-:W-:Y:S01]  /*0fe0*/  LEA.HI R11, R51, 0xe, RZ, 0x1a ;  /* 0x0000000e330b7811 */ /* 0x000fe200078fd0ff */
[--C-:B------:R-:W-:Y:S01]  /*0ff0*/  @!P1 IMAD.IADD R17, R17, 0x1, -R52.reuse ;  /* 0x0000000111119824 */ /* 0x100fe200078e0a34 */
[----:B------:R-:W-:Y:S01]  /*1000*/  ISETP.GT.U32.AND P1, PT, R52, R32, PT ;  /* 0x000000203400720c */ /* 0x000fe20003f24070 */
[----:B------:R-:W-:Y:S01]  /*1010*/  @!P5 IMAD.IADD R38, R38, 0x1, -R52 ;  /* 0x000000012626d824 */ /* 0x000fe200078e0a34 */
[----:B------:R-:W-:Y:S01]  /*1020*/  ISETP.GT.U32.AND P5, PT, R29, R24, PT ;  /* 0x000000181d00720c */ /* 0x000fe20003fa4070 */
[----:B------:R-:W-:Y:S02]  /*1030*/  IMAD R36, R52, R31, R36 ;  /* 0x0000001f34247224 */ /* 0x000fe400078e0224 */
[--C-:B------:R-:W-:Y:S01]  /*1040*/  @!P2 IMAD.IADD R28, R28, 0x1, -R52.reuse ;  /* 0x000000011c1ca824 */ /* 0x100fe200078e0a34 */
[----:B------:R-:W-:Y:S01]  /*1050*/  ISETP.GT.U32.AND P2, PT, R52, R43, PT ;  /* 0x0000002b3400720c */ /* 0x000fe20003f44070 */
[----:B------:R-:W-:-:S02]  /*1060*/  @!P4 IMAD.IADD R30, R30, 0x1, -R52 ;  /* 0x000000011e1ec824 */ /* 0x000fc400078e0a34 */
[--C-:B------:R-:W-:Y:S01]  /*1070*/  @!P6 IMAD.IADD R21, R21, 0x1, -R52.reuse ;  /* 0x000000011515e824 */ /* 0x100fe200078e0a34 */
[C---:B------:R-:W-:Y:S01]  /*1080*/  ISETP.GT.U32.AND P6, PT, R52.reuse, R36, PT ;  /* 0x000000243400720c */ /* 0x040fe20003fc4070 */
[--C-:B------:R-:W-:Y:S01]  /*1090*/  @!P3 IMAD.IADD R39, R39, 0x1, -R52.reuse ;  /* 0x000000012727b824 */ /* 0x100fe200078e0a34 */
[----:B------:R-:W-:Y:S01]  /*10a0*/  ISETP.GT.U32.AND P3, PT, R52, R30, PT ;  /* 0x0000001e3400720c */ /* 0x000fe20003f64070 */
[--C-:B------:R-:W-:Y:S01]  /*10b0*/  @!P1 IMAD.IADD R32, R32, 0x1, -R52.reuse ;  /* 0x0000000120209824 */ /* 0x100fe200078e0a34 */
[----:B------:R-:W-:Y:S01]  /*10c0*/  ISETP.GT.U32.AND P4, PT, R52, R21, PT ;  /* 0x000000153400720c */ /* 0x000fe20003f84070 */
[----:B------:R-:W-:Y:S01]  /*10d0*/  @!P5 IMAD.IADD R24, R24, 0x1, -R29 ;  /* 0x000000011818d824 */ /* 0x000fe200078e0a1d */
[C---:B------:R-:W-:Y:S01]  /*10e0*/  ISETP.GT.U32.AND P5, PT, R52.reuse, R39, PT ;  /* 0x000000273400720c */ /* 0x040fe20003fa4070 */
[--C-:B------:R-:W-:Y:S01]  /*10f0*/  @!P0 IMAD.IADD R19, R19, 0x1, -R52.reuse ;  /* 0x0000000113138824 */ /* 0x100fe200078e0a34 */
[C---:B------:R-:W-:Y:S01]  /*1100*/  ISETP.GT.U32.AND P0, PT, R52.reuse, R34, PT ;  /* 0x000000223400720c */ /* 0x040fe20003f04070 */
[--C-:B------:R-:W-:Y:S01]  /*1110*/  @!P2 IMAD.IADD R43, R43, 0x1, -R52.reuse ;  /* 0x000000012b2ba824 */ /* 0x100fe200078e0a34 */
[C---:B------:R-:W-:Y:S01]  /*1120*/  ISETP.GT.U32.AND P2, PT, R52.reuse, R32, PT ;  /* 0x000000203400720c */ /* 0x040fe20003f44070 */
[----:B------:R-:W-:Y:S01]  /*1130*/  IMAD.MOV.U32 R25, RZ, RZ, R13 ;  /* 0x000000ffff197224 */ /* 0x000fe200078e000d */
[----:B------:R-:W-:Y:S01]  /*1140*/  ISETP.GT.U32.AND P1, PT, R52, R23, PT ;  /* 0x000000173400720c */ /* 0x000fe20003f24070 */
[--C-:B------:R-:W-:Y:S01]  /*1150*/  @!P6 IMAD.IADD R36, R36, 0x1, -R52.reuse ;  /* 0x000000012424e824 */ /* 0x100fe200078e0a34 */
[----:B------:R-:W-:Y:S01]  /*1160*/  ISETP.GT.U32.AND P6, PT, R52, R28, PT ;  /* 0x0000001c3400720c */ /* 0x000fe20003fc4070 */
[----:B------:R-:W-:Y:S01]  /*1170*/  @!P3 IMAD.IADD R30, R30, 0x1, -R52 ;  /* 0x000000011e1eb824 */ /* 0x000fe200078e0a34 */
[----:B------:R-:W-:Y:S01]  /*1180*/  ISETP.GT.U32.AND P3, PT, R29, R24, PT ;  /* 0x000000181d00720c */ /* 0x000fe20003f64070 */
[----:B------:R-:W-:-:S02]  /*1190*/  IMAD R13, R3, R126, RZ ;  /* 0x0000007e030d7224 */ /* 0x000fc400078e02ff */
[--C-:B------:R-:W-:Y:S01]  /*11a0*/  @!P5 IMAD.IADD R39, R39, 0x1, -R52.reuse ;  /* 0x000000012727d824 */ /* 0x100fe200078e0a34 */
[----:B------:R-:W-:Y:S01]  /*11b0*/  ISETP.GE.AND P5, PT, R4, RZ, PT ;  /* 0x000000ff0400720c */ /* 0x000fe20003fa6270 */
[--C-:B------:R-:W-:Y:S01]  /*11c0*/  @!P0 IMAD.IADD R34, R34, 0x1, -R52.reuse ;  /* 0x0000000122228824 */ /* 0x100fe200078e0a34 */
[----:B------:R-:W-:Y:S01]  /*11d0*/  ISETP.GT.U32.AND P0, PT, R52, R26, PT ;  /* 0x0000001a3400720c */ /* 0x000fe20003f04070 */
[--C-:B------:R-:W-:Y:S01]  /*11e0*/  @!P2 IMAD.IADD R32, R32, 0x1, -R52.reuse ;  /* 0x000000012020a824 */ /* 0x100fe200078e0a34 */
[----:B------:R-:W-:Y:S01]  /*11f0*/  ISETP.GE.AND P2, PT, R0, RZ, PT ;  /* 0x000000ff0000720c */ /* 0x000fe20003f46270 */
[--C-:B------:R-:W-:Y:S01]  /*1200*/  @!P4 IMAD.IADD R21, R21, 0x1, -R52.reuse ;  /* 0x000000011515c824 */ /* 0x100fe200078e0a34 */
[----:B------:R-:W-:Y:S01]  /*1210*/  ISETP.GT.U32.AND P4, PT, R52, R38, PT ;  /* 0x000000263400720c */ /* 0x000fe20003f84070 */
[----:B------:R-:W-:Y:S01]  /*1220*/  @!P6 IMAD.IADD R28, R28, 0x1, -R52 ;  /* 0x000000011c1ce824 */ /* 0x000fe200078e0a34 */
[----:B------:R-:W-:Y:S01]  /*1230*/  ISETP.GT.U32.AND P6, PT, R52, R43, PT ;  /* 0x0000002b3400720c */ /* 0x000fe20003fc4070 */
[----:B------:R-:W-:Y:S01]  /*1240*/  @!P3 IMAD.IADD R24, R24, 0x1, -R29 ;  /* 0x000000011818b824 */ /* 0x000fe200078e0a1d */
[----:B------:R-:W-:Y:S01]  /*1250*/  ISETP.GE.AND P3, PT, R6, RZ, PT ;  /* 0x000000ff0600720c */ /* 0x000fe20003f66270 */
[----:B------:R-:W-:-:S02]  /*1260*/  IMAD.MOV.U32 R29, RZ, RZ, R17 ;  /* 0x000000ffff1d7224 */ /* 0x000fc400078e0011 */
[----:B------:R-:W-:Y:S02]  /*1270*/  IMAD.MOV.U32 R27, RZ, RZ, R15 ;  /* 0x000000ffff1b7224 */ /* 0x000fe400078e000f */
[----:B------:R-:W-:Y:S01]  /*1280*/  @!P5 IMAD.MOV R29, RZ, RZ, -R29 ;  /* 0x000000ffff1dd224 */ /* 0x000fe200078e0a1d */
[----:B------:R-:W-:Y:S01]  /*1290*/  ISETP.GE.AND P5, PT, R12, RZ, PT ;  /* 0x000000ff0c00720c */ /* 0x000fe20003fa6270 */
[----:B------:R-:W-:Y:S01]  /*12a0*/  @!P2 IMAD.MOV R25, RZ, RZ, -R25 ;  /* 0x000000ffff19a224 */ /* 0x000fe200078e0a19 */
[----:B------:R-:W-:Y:S01]  /*12b0*/  ISETP.GE.AND P2, PT, R14, RZ, PT ;  /* 0x000000ff0e00720c */ /* 0x000fe20003f46270 */
[--C-:B------:R-:W-:Y:S01]  /*12c0*/  @!P0 IMAD.IADD R26, R26, 0x1, -R52.reuse ;  /* 0x000000011a1a8824 */ /* 0x100fe200078e0a34 */
[----:B------:R-:W-:Y:S01]  /*12d0*/  ISETP.GT.U32.AND P0, PT, R52, R36, PT ;  /* 0x000000243400720c */ /* 0x000fe20003f04070 */
[----:B------:R-:W-:Y:S01]  /*12e0*/  @!P6 IMAD.IADD R43, R43, 0x1, -R52 ;  /* 0x000000012b2be824 */ /* 0x000fe200078e0a34 */
[----:B------:R-:W-:Y:S01]  /*12f0*/  ISETP.GE.AND P6, PT, R8, RZ, PT ;  /* 0x000000ff0800720c */ /* 0x000fe20003fc6270 */
[----:B------:R-:W-:-:S02]  /*1300*/  IMAD R15, R126, 0x2, R13 ;  /* 0x000000027e0f7824 */ /* 0x000fc400078e020d */
[----:B------:R-:W-:Y:S01]  /*1310*/  IMAD.MOV.U32 R37, RZ, RZ, R26 ;  /* 0x000000ffff257224 */ /* 0x000fe200078e001a */
[----:B------:R-:W-:Y:S01]  /*1320*/  LOP3.LUT R26, RZ, R131, RZ, 0x33, !PT ;  /* 0x00000083ff1a7212 */ /* 0x000fe200078e33ff */
[----:B------:R-:W-:Y:S02]  /*1330*/  IMAD R17, R126, 0x2, R15 ;  /* 0x000000027e117824 */ /* 0x000fe400078e020f */
[----:B------:R-:W-:Y:S01]  /*1340*/  @!P5 IMAD.MOV R37, RZ, RZ, -R37 ;  /* 0x000000ffff25d224 */ /* 0x000fe200078e0a25 */
[----:B------:R-:W-:Y:S01]  /*1350*/  ISETP.GE.AND P5, PT, R18, RZ, PT ;  /* 0x000000ff1200720c */ /* 0x000fe20003fa6270 */
[----:B------:R-:W-:Y:S02]  /*1360*/  IMAD.MOV.U32 R31, RZ, RZ, R19 ;  /* 0x000000ffff1f7224 */ /* 0x000fe400078e0013 */
[----:B------:R-:W-:Y:S01]  /*1370*/  @!P1 IMAD.IADD R23, R23, 0x1, -R52 ;  /* 0x0000000117179824 */ /* 0x000fe200078e0a34 */
[----:B------:R-:W-:Y:S01]  /*1380*/  ISETP.GT.U32.AND P1, PT, R52, R34, PT ;  /* 0x000000223400720c */ /* 0x000fe20003f24070 */
[----:B------:R-:W-:-:S02]  /*1390*/  IMAD.MOV.U32 R33, RZ, RZ, R21 ;  /* 0x000000ffff217224 */ /* 0x000fc400078e0015 */
[----:B------:R-:W-:Y:S02]  /*13a0*/  IMAD R19, R126, 0x2, R17 ;  /* 0x000000027e137824 */ /* 0x000fe400078e0211 */
[----:B------:R-:W-:Y:S01]  /*13b0*/  @!P2 IMAD.MOV R28, RZ, RZ, -R28 ;  /* 0x000000ffff1ca224 */ /* 0x000fe200078e0a1c */
[----:B------:R-:W-:Y:S01]  /*13c0*/  ISETP.GE.AND P2, PT, R40, RZ, PT ;  /* 0x000000ff2800720c */ /* 0x000fe20003f46270 */
[----:B------:R-:W-:Y:S01]  /*13d0*/  @!P4 IMAD.IADD R38, R38, 0x1, -R52 ;  /* 0x000000012626c824 */ /* 0x000fe200078e0a34 */
[----:B------:R-:W-:Y:S01]  /*13e0*/  ISETP.GE.AND P4, PT, R2, RZ, PT ;  /* 0x000000ff0200720c */ /* 0x000fe20003f86270 */
[----:B------:R-:W-:Y:S01]  /*13f0*/  @!P6 IMAD.MOV R33, RZ, RZ, -R33 ;  /* 0x000000ffff21e224 */ /* 0x000fe200078e0a21 */
[----:B------:R-:W-:Y:S01]  /*1400*/  ISETP.GE.AND P6, PT, R20, RZ, PT ;  /* 0x000000ff1400720c */ /* 0x000fe20003fc6270 */
[----:B------:R-:W-:Y:S02]  /*1410*/  IMAD R21, R126, 0x2, R19 ;  /* 0x000000027e157824 */ /* 0x000fe400078e0213 */
[----:B------:R-:W-:-:S02]  /*1420*/  IMAD.MOV.U32 R35, RZ, RZ, R23 ;  /* 0x000000ffff237224 */ /* 0x000fc400078e0017 */
[----:B------:R-:W-:Y:S02]  /*1430*/  IMAD R23, R126, 0x2, R21 ;  /* 0x000000027e177824 */ /* 0x000fe400078e0215 */
[----:B------:R-:W-:Y:S01]  /*1440*/  @!P0 IMAD.IADD R36, R36, 0x1, -R52 ;  /* 0x0000000124248824 */ /* 0x000fe200078e0a34 */
[----:B------:R-:W-:Y:S01]  /*1450*/  ISETP.NE.AND P0, PT, R131, RZ, PT ;  /* 0x000000ff8300720c */ /* 0x000fe20003f05270 */
[----:B------:R-:W-:Y:S01]  /*1460*/  @!P5 IMAD.MOV R32, RZ, RZ, -R32 ;  /* 0x000000ffff20d224 */ /* 0x000fe200078e0a20 */
[----:B------:R-:W-:Y:S01]  /*1470*/  ISETP.GE.AND P5, PT, R22, RZ, PT ;  /* 0x000000ff1600720c */ /* 0x000fe20003fa6270 */
[----:B------:R-:W-:Y:S01]  /*1480*/  IMAD R41, R126, 0x2, R23 ;  /* 0x000000027e297824 */ /* 0x000fe200078e0217 */
[----:B------:R-:W-:Y:S01]  /*1490*/  SEL R193, R26, R25, !P0 ;  /* 0x000000191ac17207 */ /* 0x000fe20004000000 */
[----:B------:R-:W-:Y:S01]  /*14a0*/  @!P1 IMAD.IADD R34, R34, 0x1, -R52 ;  /* 0x0000000122229824 */ /* 0x000fe200078e0a34 */
[----:B------:R-:W-:Y:S01]  /*14b0*/  ISETP.GT.AND P1, PT, R192, 0x3f, PT ;  /* 0x0000003fc000780c */ /* 0x000fe20003f24270 */
[----:B------:R-:W-:Y:S01]  /*14c0*/  @!P2 IMAD.MOV R36, RZ, RZ, -R36 ;  /* 0x000000ffff24a224 */ /* 0x000fe200078e0a24 */
[----:B------:R-:W-:Y:S01]  /*14d0*/  ISETP.GE.AND P2, PT, R46, RZ, PT ;  /* 0x000000ff2e00720c */ /* 0x000fe20003f46270 */
[----:B------:R-:W-:Y:S01]  /*14e0*/  IMAD R213, R126, 0x4, R41 ;  /* 0x000000047ed57824 */ /* 0x000fe200078e0229 */
[----:B------:R-:W-:Y:S01]  /*14f0*/  SEL R76, RZ, 0x4, !P1 ;  /* 0x00000004ff4c7807 */ /* 0x000fe20004800000 */
[----:B------:R-:W-:Y:S01]  /*1500*/  @!P4 IMAD.MOV R27, RZ, RZ, -R27 ;  /* 0x000000ffff1bc224 */ /* 0x000fe200078e0a1b */
[----:B------:R-:W-:Y:S01]  /*1510*/  ISETP.GE.AND P4, PT, R10, RZ, PT ;  /* 0x000000ff0a00720c */ /* 0x000fe20003f86270 */
[----:B------:R-:W-:Y:S01]  /*1520*/  @!P6 IMAD.MOV R34, RZ, RZ, -R34 ;  /* 0x000000ffff22e224 */ /* 0x000fe200078e0a22 */
[----:B------:R-:W-:Y:S01]  /*1530*/  ISETP.GE.AND P6, PT, R11, R154, PT ;  /* 0x0000009a0b00720c */ /* 0x000fe20003fc6270 */
[----:B------:R-:W-:Y:S01]  /*1540*/  IMAD R211, R126, 0x2, R213 ;  /* 0x000000027ed37824 */ /* 0x000fe200078e02d5 */
[----:B------:R-:W-:Y:S01]  /*1550*/  SEL R194, R26, R27, !P0 ;  /* 0x0000001b1ac27207 */ /* 0x000fe20004000000 */
[----:B------:R-:W-:Y:S01]  /*1560*/  @!P5 IMAD.MOV R45, RZ, RZ, -R45 ;  /* 0x000000ffff2dd224 */ /* 0x000fe200078e0a2d */
[----:B------:R-:W-:Y:S01]  /*1570*/  SEL R25, R76, RZ, !P6 ;  /* 0x000000ff4c197207 */ /* 0x000fe20007000000 */
[C---:B------:R-:W-:Y:S01]  /*1580*/  IMAD R209, R126.reuse, 0x2, R211 ;  /* 0x000000027ed17824 */ /* 0x040fe200078e02d3 */
[----:B------:R-:W-:Y:S01]  /*1590*/  ISETP.GE.AND P6, PT, R7, RZ, PT ;  /* 0x000000ff0700720c */ /* 0x000fe20003fc6270 */
[----:B------:R-:W-:Y:S01]  /*15a0*/  @!P2 IMAD.MOV R43, RZ, RZ, -R43 ;  /* 0x000000ffff2ba224 */ /* 0x000fe200078e0a2b */
[----:B------:R-:W-:Y:S01]  /*15b0*/  ISETP.NE.U32.AND P5, PT, R25, RZ, PT ;  /* 0x000000ff1900720c */ /* 0x000fe20003fa5070 */
[----:B------:R-:W-:Y:S01]  /*15c0*/  IMAD R25, R126, 0x2, R209 ;  /* 0x000000027e197824 */ /* 0x000fe200078e02d1 */
[----:B------:R-:W-:Y:S01]  /*15d0*/  ISETP.NE.AND P2, PT, R130, RZ, PT ;  /* 0x000000ff8200720c */ /* 0x000fe20003f45270 */
[----:B------:R-:W-:Y:S01]  /*15e0*/  @!P4 IMAD.MOV R35, RZ, RZ, -R35 ;  /* 0x000000ffff23c224 */ /* 0x000fe200078e0a23 */
[----:B------:R-:W-:Y:S01]  /*15f0*/  ISETP.GE.AND P4, PT, R16, RZ, PT ;  /* 0x000000ff1000720c */ /* 0x000fe20003f86270 */
[----:B------:R-:W-:Y:S01]  /*1600*/  IMAD R27, R126, 0x2, R25 ;  /* 0x000000027e1b7824 */ /* 0x000fe200078e0219 */
[C---:B------:R-:W-:Y:S01]  /*1610*/  SEL R195, R26.reuse, R29, !P0 ;  /* 0x0000001d1ac37207 */ /* 0x040fe20004000000 */
[----:B------:R-:W-:Y:S01]  /*1620*/  @!P3 IMAD.MOV R31, RZ, RZ, -R31 ;  /* 0x000000ffff1fb224 */ /* 0x000fe200078e0a1f */
[----:B------:R-:W-:Y:S01]  /*1630*/  SEL R197, R26, R33, !P0 ;  /* 0x000000211ac57207 */ /* 0x000fe20004000000 */
[----:B------:R-:W-:Y:S01]  /*1640*/  IMAD R29, R126, 0x2, R27 ;  /* 0x000000027e1d7824 */ /* 0x000fe200078e021b */
[----:B------:R-:W-:Y:S01]  /*1650*/  ISETP.GE.AND P1, PT, R42, RZ, PT ;  /* 0x000000ff2a00720c */ /* 0x000fe20003f26270 */
[----:B------:R-:W-:Y:S01]  /*1660*/  @!P6 IMAD.MOV R24, RZ, RZ, -R24 ;  /* 0x000000ffff18e224 */ /* 0x000fe200078e0a18 */
[----:B------:R-:W-:Y:S01]  /*1670*/  SEL R196, R26, R31, !P0 ;  /* 0x0000001f1ac47207 */ /* 0x000fe20004000000 */
[----:B------:R-:W-:Y:S01]  /*1680*/  IMAD R31, R126, 0x2, R29 ;  /* 0x000000027e1f7824 */ /* 0x000fe200078e021d */
[----:B------:R-:W-:Y:S01]  /*1690*/  SEL R199, R26, R37, !P0 ;  /* 0x000000251ac77207 */ /* 0x000fe20004000000 */
[----:B------:R-:W-:Y:S01]  /*16a0*/  IMAD.SHL.U32 R9, R51, 0x80, RZ ;  /* 0x0000008033097824 */ /* 0x000fe200078e00ff */
[----:B------:R-:W-:Y:S01]  /*16b0*/  @!P2 LOP3.LUT R24, RZ, R130, RZ, 0x33, !PT ;  /* 0x00000082ff18a212 */ /* 0x000fe200078e33ff */
[----:B------:R-:W-:Y:S01]  /*16c0*/  IMAD R33, R126, 0x4, R31 ;  /* 0x000000047e217824 */ /* 0x000fe200078e021f */
[----:B------:R-:W-:Y:S01]  /*16d0*/  ISETP.GE.AND P3, PT, R3, R154, PT ;  /* 0x0000009a0300720c */ /* 0x000fe20003f66270 */
[----:B------:R-:W-:Y:S01]  /*16e0*/  @!P4 IMAD.MOV R30, RZ, RZ, -R30 ;  /* 0x000000ffff1ec224 */ /* 0x000fe200078e0a1e */
[----:B------:R-:W-:Y:S01]  /*16f0*/  ISETP.GE.AND P4, PT, R44, RZ, PT ;  /* 0x000000ff2c00720c */ /* 0x000fe20003f86270 */
[----:B------:R-:W-:Y:S01]  /*1700*/  IMAD R90, R24, R155, RZ ;  /* 0x0000009b185a7224 */ /* 0x000fe200078e02ff */
[----:B------:R-:W-:Y:S01]  /*1710*/  SEL R47, R76, RZ, !P3 ;  /* 0x000000ff4c2f7207 */ /* 0x000fe20005800000 */
[----:B------:R-:W-:Y:S01]  /*1720*/  IMAD R37, R126, 0x2, R33 ;  /* 0x000000027e257824 */ /* 0x000fe200078e0221 */
[----:B------:R-:W-:Y:S01]  /*1730*/  SEL R203, R26, R34, !P0 ;  /* 0x000000221acb7207 */ /* 0x000fe20004000000 */
[----:B------:R-:W-:Y:S01]  /*1740*/  IMAD.SHL.U32 R155, R90, 0x4, RZ ;  /* 0x000000045a9b7824 */ /* 0x000fe200078e00ff */
[----:B------:R-:W-:Y:S01]  /*1750*/  SEL R198, R26, R35, !P0 ;  /* 0x000000231ac67207 */ /* 0x000fe20004000000 */
[----:B------:R-:W-:Y:S01]  /*1760*/  IMAD R59, R126, 0x2, R37 ;  /* 0x000000027e3b7824 */ /* 0x000fe200078e0225 */
[----:B------:R-:W-:Y:S01]  /*1770*/  SEL R200, R26, R28, !P0 ;  /* 0x0000001c1ac87207 */ /* 0x000fe20004000000 */
[----:B------:R-:W-:Y:S01]  /*1780*/  @!P1 IMAD.MOV R38, RZ, RZ, -R38 ;  /* 0x000000ffff269224 */ /* 0x000fe200078e0a26 */
[----:B------:R-:W-:Y:S01]  /*1790*/  IADD3 R144, P2, R155, UR4, RZ ;  /* 0x000000049b907c10 */ /* 0x000fe2000ff5e0ff */
[----:B------:R-:W-:Y:S01]  /*17a0*/  IMAD R61, R126, 0x2, R59 ;  /* 0x000000027e3d7824 */ /* 0x000fe200078e023b */
[----:B------:R-:W-:Y:S01]  /*17b0*/  SEL R202, R26, R32, !P0 ;  /* 0x000000201aca7207 */ /* 0x000fe20004000000 */
[----:B------:R-:W-:Y:S01]  /*17c0*/  @!P4 IMAD.MOV R39, RZ, RZ, -R39 ;  /* 0x000000ffff27c224 */ /* 0x000fe200078e0a27 */
[----:B------:R-:W-:Y:S01]  /*17d0*/  LEA.HI.X.SX32 R62, R90, UR5, 0x2, P2 ;  /* 0x000000055a3e7c11 */ /* 0x000fe200090f16ff */
[C---:B------:R-:W-:Y:S01]  /*17e0*/  IMAD R63, R126.reuse, 0x2, R61 ;  /* 0x000000027e3f7824 */ /* 0x040fe200078e023d */
[----:B------:R-:W-:Y:S01]  /*17f0*/  LEA R106, P6, R25, R144, 0x2 ;  /* 0x00000090196a7211 */ /* 0x000fe200078c10ff */
[----:B------:R-:W-:Y:S01]  /*1800*/  IMAD R92, R11, R126, RZ ;  /* 0x0000007e0b5c7224 */ /* 0x000fe200078e02ff */
[----:B------:R-:W-:Y:S01]  /*1810*/  ISETP.NE.U32.AND P4, PT, R47, RZ, PT ;  /* 0x000000ff2f00720c */ /* 0x000fe20003f85070 */
[C---:B------:R-:W-:Y:S01]  /*1820*/  IMAD R67, R126.reuse, 0x2, R63 ;  /* 0x000000027e437824 */ /* 0x040fe200078e023f */
[----:B------:R-:W-:Y:S01]  /*1830*/  LEA R124, P2, R27, R144, 0x2 ;  /* 0x000000901b7c7211 */ /* 0x000fe200078410ff */
[----:B------:R-:W-:Y:S01]  /*1840*/  IMAD.SHL.U32 R58, R211, 0x4, RZ ;  /* 0x00000004d33a7824 */ /* 0x000fe200078e00ff */
[----:B------:R-:W-:Y:S01]  /*1850*/  LOP3.LUT R47, R3, 0x20, RZ, 0xfc, !PT ;  /* 0x00000020032f7812 */ /* 0x000fe200078efcff */
[----:B------:R-:W-:Y:S01]  /*1860*/  IMAD R69, R126, 0x2, R67 ;  /* 0x000000027e457824 */ /* 0x000fe200078e0243 */
[----:B------:R-:W-:Y:S01]  /*1870*/  SEL R205, R26, R38, !P0 ;  /* 0x000000261acd7207 */ /* 0x000fe20004000000 */
[----:B------:R-:W-:Y:S01]  /*1880*/  IMAD.SHL.U32 R65, R5, 0x80, RZ ;  /* 0x0000008005417824 */ /* 0x000fe200078e00ff */
[----:B------:R-:W-:Y:S01]  /*1890*/  LEA.HI.X.SX32 R107, R25, R62, 0x2, P6 ;  /* 0x0000003e196b7211 */ /* 0x000fe200030f16ff */
[----:B------:R-:W-:Y:S01]  /*18a0*/  IMAD.SHL.U32 R56, R213, 0x4, RZ ;  /* 0x00000004d5387824 */ /* 0x000fe200078e00ff */
[----:B------:R-:W-:Y:S01]  /*18b0*/  LEA R38, P6, R29, R144, 0x2 ;  /* 0x000000901d267211 */ /* 0x000fe200078c10ff */
[----:B------:R-:W-:Y:S01]  /*18c0*/  IMAD R104, R5, R127, RZ ;  /* 0x0000007f05687224 */ /* 0x000fe200078e02ff */
[----:B------:R-:W-:Y:S01]  /*18d0*/  LEA.HI.X.SX32 R125, R27, R62, 0x2, P2 ;  /* 0x0000003e1b7d7211 */ /* 0x000fe200010f16ff */
[----:B------:R-:W-:Y:S01]  /*18e0*/  IMAD R27, R126, 0x4, R69 ;  /* 0x000000047e1b7824 */ /* 0x000fe200078e0245 */
[----:B------:R-:W-:Y:S01]  /*18f0*/  ISETP.GE.AND P1, PT, R47, R154, PT ;  /* 0x0000009a2f00720c */ /* 0x000fe20003f26270 */
[----:B------:R-:W-:Y:S01]  /*1900*/  IMAD.SHL.U32 R54, R104, 0x4, RZ ;  /* 0x0000000468367824 */ /* 0x000fe200078e00ff */
[----:B------:R-:W-:Y:S01]  /*1910*/  LEA R34, P2, R31, R144, 0x2 ;  /* 0x000000901f227211 */ /* 0x000fe200078410ff */
[----:B------:R-:W-:Y:S01]  /*1920*/  IMAD R193, R193, UR10, RZ ;  /* 0x0000000ac1c17c24 */ /* 0x000fe2000f8e02ff */
[----:B------:R-:W-:Y:S01]  /*1930*/  SEL R206, R26, R39, !P0 ;  /* 0x000000271ace7207 */ /* 0x000fe20004000000 */
[----:B------:R-:W-:Y:S01]  /*1940*/  IMAD R194, R194, UR10, RZ ;  /* 0x0000000ac2c27c24 */ /* 0x000fe2000f8e02ff */
[----:B------:R-:W-:Y:S01]  /*1950*/  LEA.HI.X.SX32 R39, R29, R62, 0x2, P6 ;  /* 0x0000003e1d277211 */ /* 0x000fe200030f16ff */
[----:B------:R-:W-:Y:S01]  /*1960*/  IMAD R195, R195, UR10, RZ ;  /* 0x0000000ac3c37c24 */ /* 0x000fe2000f8e02ff */
[----:B------:R-:W-:Y:S01]  /*1970*/  SEL R28, R76, RZ, !P1 ;  /* 0x000000ff4c1c7207 */ /* 0x000fe20004800000 */
[----:B------:R-:W-:Y:S01]  /*1980*/  IMAD R196, R196, UR10, RZ ;  /* 0x0000000ac4c47c24 */ /* 0x000fe2000f8e02ff */
[----:B------:R-:W-:Y:S01]  /*1990*/  LEA R120, P6, R33, R144, 0x2 ;  /* 0x0000009021787211 */ /* 0x000fe200078c10ff */
[----:B------:R-:W-:Y:S01]  /*19a0*/  IMAD R197, R197, UR10, RZ ;  /* 0x0000000ac5c57c24 */ /* 0x000fe2000f8e02ff */
[----:B------:R-:W-:Y:S01]  /*19b0*/  LEA.HI.X.SX32 R35, R31, R62, 0x2, P2 ;  /* 0x0000003e1f237211 */ /* 0x000fe200010f16ff */
[----:B------:R-:W-:Y:S01]  /*19c0*/  IMAD R31, R126, 0x2, R27 ;  /* 0x000000027e1f7824 */ /* 0x000fe200078e021b */
[----:B------:R-:W-:Y:S01]  /*19d0*/  LEA R32, P2, R37, R144, 0x2 ;  /* 0x0000009025207211 */ /* 0x000fe200078410ff */
[----:B------:R-:W-:Y:S01]  /*19e0*/  IMAD R198, R198, UR10, RZ ;  /* 0x0000000ac6c67c24 */ /* 0x000fe2000f8e02ff */
[----:B------:R-:W-:Y:S01]  /*19f0*/  ISETP.NE.U32.AND P1, PT, R28, RZ, PT ;  /* 0x000000ff1c00720c */ /* 0x000fe20003f25070 */
[----:B------:R-:W-:Y:S01]  /*1a00*/  IMAD R199, R199, UR10, RZ ;  /* 0x0000000ac7c77c24 */ /* 0x000fe2000f8e02ff */
[----:B------:R-:W-:Y:S01]  /*1a10*/  LEA.HI.X.SX32 R121, R33, R62, 0x2, P6 ;  /* 0x0000003e21797211 */ /* 0x000fe200030f16ff */
[----:B------:R-:W-:Y:S01]  /*1a20*/  IMAD R200, R200, UR10, RZ ;  /* 0x0000000ac8c87c24 */ /* 0x000fe2000f8e02ff */
[----:B------:R-:W-:Y:S01]  /*1a30*/  LEA R28, P6, R59, R144, 0x2 ;  /* 0x000000903b1c7211 */ /* 0x000fe200078c10ff */
[----:B------:R-:W-:Y:S01]  /*1a40*/  IMAD R202, R202, UR10, RZ ;  /* 0x0000000acaca7c24 */ /* 0x000fe2000f8e02ff */
[----:B------:R-:W-:Y:S01]  /*1a50*/  LEA.HI.X.SX32 R33, R37, R62, 0x2, P2 ;  /* 0x0000003e25217211 */ /* 0x000fe200010f16ff */
[C---:B------:R-:W-:Y:S01]  /*1a60*/  IMAD R37, R126.reuse, 0x2, R31 ;  /* 0x000000027e257824 */ /* 0x040fe200078e021f */
[----:B------:R-:W-:Y:S01]  /*1a70*/  LEA R114, P2, R61, R144, 0x2 ;  /* 0x000000903d727211 */ /* 0x000fe200078410ff */
[----:B------:R-:W-:Y:S01]  /*1a80*/  IMAD R203, R203, UR10, RZ ;  /* 0x0000000acbcb7c24 */ /* 0x000fe2000f8e02ff */
[----:B------:R-:W-:Y:S01]  /*1a90*/  LEA.HI.X.SX32 R29, R59, R62, 0x2, P6 ;  /* 0x0000003e3b1d7211 */ /* 0x000fe200030f16ff */
[C---:B------:R-:W-:Y:S01]  /*1aa0*/  IMAD R59, R126.reuse, 0x2, R37 ;  /* 0x000000027e3b7824 */ /* 0x040fe200078e0225 */
[----:B------:R-:W-:Y:S01]  /*1ab0*/  LEA R122, P6, R63, R144, 0x2 ;  /* 0x000000903f7a7211 */ /* 0x000fe200078c10ff */
[----:B------:R-:W-:Y:S01]  /*1ac0*/  IMAD R205, R205, UR10, RZ ;  /* 0x0000000acdcd7c24 */ /* 0x000fe2000f8e02ff */
[----:B------:R-:W-:Y:S01]  /*1ad0*/  LEA.HI.X.SX32 R115, R61, R62, 0x2, P2 ;  /* 0x0000003e3d737211 */ /* 0x000fe200010f16ff */
[----:B------:R-:W-:Y:S01]  /*1ae0*/  IMAD R61, R126, 0x2, R59 ;  /* 0x000000027e3d7824 */ /* 0x000fe200078e023b */
[----:B------:R-:W-:Y:S01]  /*1af0*/  LEA R118, P2, R67, R144, 0x2 ;  /* 0x0000009043767211 */ /* 0x000fe200078410ff */
[----:B------:R-:W-:Y:S01]  /*1b00*/  IMAD R206, R206, UR10, RZ ;  /* 0x0000000acece7c24 */ /* 0x000fe2000f8e02ff */
[----:B------:R-:W-:-:S02]  /*1b10*/  SEL R207, R26, R43, !P0 ;  /* 0x0000002b1acf7207 */ /* 0x000fc40004000000 */
[----:B------:R-:W-:Y:S02]  /*1b20*/  LEA.HI R43, R51, 0x2e, RZ, 0x1a ;  /* 0x0000002e332b7811 */ /* 0x000fe400078fd0ff */
[----:B------:R-:W-:Y:S01]  /*1b30*/  LEA.HI.X.SX32 R123, R63, R62, 0x2, P6 ;  /* 0x0000003e3f7b7211 */ /* 0x000fe200030f16ff */
[----:B------:R-:W-:Y:S01]  /*1b40*/  IMAD R207, R207, UR10, RZ ;  /* 0x0000000acfcf7c24 */ /* 0x000fe2000f8e02ff */
[----:B------:R-:W-:Y:S01]  /*1b50*/  LEA R24, P6, R69, R144, 0x2 ;  /* 0x0000009045187211 */ /* 0x000fe200078c10ff */
[----:B------:R-:W-:Y:S01]  /*1b60*/  IMAD R100, R43, R126, RZ ;  /* 0x0000007e2b647224 */ /* 0x000fe200078e02ff */
[----:B------:R-:W-:Y:S02]  /*1b70*/  LEA.HI.X.SX32 R119, R67, R62, 0x2, P2 ;  /* 0x0000003e43777211 */ /* 0x000fe400010f16ff */
[----:B------:R-:W-:Y:S01]  /*1b80*/  SEL R201, R26, R30, !P0 ;  /* 0x0000001e1ac97207 */ /* 0x000fe20004000000 */
[----:B------:R-:W-:Y:S01]  /*1b90*/  IMAD.SHL.U32 R60, R100, 0x4, RZ ;  /* 0x00000004643c7824 */ /* 0x000fe200078e00ff */
[----:B------:R-:W-:-:S02]  /*1ba0*/  SEL R204, R26, R36, !P0 ;  /* 0x000000241acc7207 */ /* 0x000fc40004000000 */
[----:B------:R-:W-:Y:S01]  /*1bb0*/  SEL R208, R26, R45, !P0 ;  /* 0x0000002d1ad07207 */ /* 0x000fe20004000000 */
[----:B------:R-:W-:Y:S01]  /*1bc0*/  IMAD R201, R201, UR10, RZ ;  /* 0x0000000ac9c97c24 */ /* 0x000fe2000f8e02ff */
[----:B------:R-:W-:Y:S01]  /*1bd0*/  LEA R108, P2, R27, R144, 0x2 ;  /* 0x000000901b6c7211 */ /* 0x000fe200078410ff */
[----:B------:R-:W-:Y:S01]  /*1be0*/  IMAD R204, R204, UR10, RZ ;  /* 0x0000000acccc7c24 */ /* 0x000fe2000f8e02ff */
[----:B------:R-:W-:Y:S01]  /*1bf0*/  ISETP.GE.AND P0, PT, R43, R154, PT ;  /* 0x0000009a2b00720c */ /* 0x000fe20003f06270 */
[----:B------:R-:W-:Y:S01]  /*1c00*/  IMAD R208, R208, UR10, RZ ;  /* 0x0000000ad0d07c24 */ /* 0x000fe2000f8e02ff */
[----:B------:R-:W-:Y:S02]  /*1c10*/  LOP3.LUT R45, R3, 0x2, RZ, 0xfc, !PT ;  /* 0x00000002032d7812 */ /* 0x000fe400078efcff */
[----:B------:R-:W-:Y:S02]  /*1c20*/  LEA.HI.X.SX32 R25, R69, R62, 0x2, P6 ;  /* 0x0000003e45197211 */ /* 0x000fe400030f16ff */
[----:B------:R-:W-:-:S02]  /*1c30*/  LEA R116, P6, R31, R144, 0x2 ;  /* 0x000000901f747211 */ /* 0x000fc400078c10ff */
[----:B------:R-:W-:Y:S01]  /*1c40*/  LEA.HI.X.SX32 R109, R27, R62, 0x2, P2 ;  /* 0x0000003e1b6d7211 */ /* 0x000fe200010f16ff */
[----:B------:R-:W-:Y:S01]  /*1c50*/  IMAD R27, R126, 0x2, R61 ;  /* 0x000000027e1b7824 */ /* 0x000fe200078e023d */
[----:B------:R-:W-:Y:S02]  /*1c60*/  SEL R26, R76, RZ, !P0 ;  /* 0x000000ff4c1a7207 */ /* 0x000fe40004000000 */
[----:B------:R-:W-:Y:S01]  /*1c70*/  LEA R110, P2, R37, R144, 0x2 ;  /* 0x00000090256e7211 */ /* 0x000fe200078410ff */
[----:B------:R-:W-:Y:S01]  /*1c80*/  IMAD R52, R126, 0x2, R27 ;  /* 0x000000027e347824 */ /* 0x000fe200078e021b */
[----:B------:R-:W-:Y:S02]  /*1c90*/  ISETP.GE.AND P0, PT, R45, R154, PT ;  /* 0x0000009a2d00720c */ /* 0x000fe40003f06270 */
[----:B------:R-:W-:Y:S02]  /*1ca0*/  LEA.HI.X.SX32 R117, R31, R62, 0x2, P6 ;  /* 0x0000003e1f757211 */ /* 0x000fe400030f16ff */
[----:B------:R-:W-:-:S02]  /*1cb0*/  ISETP.NE.U32.AND P3, PT, R26, RZ, PT ;  /* 0x000000ff1a00720c */ /* 0x000fc40003f65070 */
[----:B------:R-:W-:Y:S02]  /*1cc0*/  LEA R112, P6, R59, R144, 0x2 ;  /* 0x000000903b707211 */ /* 0x000fe400078c10ff */
[----:B------:R-:W-:Y:S02]  /*1cd0*/  LEA.HI.X.SX32 R111, R37, R62, 0x2, P2 ;  /* 0x0000003e256f7211 */ /* 0x000fe400010f16ff */
[----:B------:R-:W-:Y:S02]  /*1ce0*/  SEL R26, R76, RZ, !P0 ;  /* 0x000000ff4c1a7207 */ /* 0x000fe40004000000 */
[----:B------:R-:W-:Y:S02]  /*1cf0*/  LEA R30, P2, R61, R144, 0x2 ;  /* 0x000000903d1e7211 */ /* 0x000fe400078410ff */
[----:B------:R-:W-:Y:S01]  /*1d00*/  LEA.HI.X.SX32 R113, R59, R62, 0x2, P6 ;  /* 0x0000003e3b717211 */ /* 0x000fe200030f16ff */
[----:B------:R-:W-:Y:S01]  /*1d10*/  IMAD.SHL.U32 R59, R209, 0x4, RZ ;  /* 0x00000004d13b7824 */ /* 0x000fe200078e00ff */
[----:B------:R-:W-:-:S02]  /*1d20*/  ISETP.NE.U32.AND P0, PT, R26, RZ, PT ;  /* 0x000000ff1a00720c */ /* 0x000fc40003f05070 */
[----:B------:R-:W-:Y:S02]  /*1d30*/  LEA R36, P6, R27, R144, 0x2 ;  /* 0x000000901b247211 */ /* 0x000fe400078c10ff */
[----:B------:R-:W-:Y:S02]  /*1d40*/  LEA.HI.X.SX32 R31, R61, R62, 0x2, P2 ;  /* 0x0000003e3d1f7211 */ /* 0x000fe400010f16ff */
[C---:B------:R-:W-:Y:S02]  /*1d50*/  LEA R26, P2, R52.reuse, R144, 0x2 ;  /* 0x00000090341a7211 */ /* 0x040fe400078410ff */
[-C--:B------:R-:W-:Y:S02]  /*1d60*/  LEA.HI.X.SX32 R37, R27, R62.reuse, 0x2, P6 ;  /* 0x0000003e1b257211 */ /* 0x080fe400030f16ff */
[----:B------:R-:W-:Y:S01]  /*1d70*/  LEA.HI.X.SX32 R27, R52, R62, 0x2, P2 ;  /* 0x0000003e341b7211 */ /* 0x000fe200010f16ff */
[----:B------:R-:W-:Y:S01]  /*1d80*/  IMAD.SHL.U32 R52, R98, 0x4, RZ ;  /* 0x0000000462347824 */ /* 0x000fe200078e00ff */
[----:B------:R-:W-:-:S02]  /*1d90*/  LEA R190, P2, R15, R144, 0x2 ;  /* 0x000000900fbe7211 */ /* 0x000fc400078410ff */
[----:B------:R-:W-:Y:S01]  /*1da0*/  LOP3.LUT R9, R50, 0x1000, R9, 0xf8, !PT ;  /* 0x0000100032097812 */ /* 0x000fe200078ef809 */
[----:B------:R-:W-:Y:S01]  /*1db0*/  IMAD.SHL.U32 R50, R92, 0x4, RZ ;  /* 0x000000045c327824 */ /* 0x000fe200078e00ff */
[----:B------:R-:W-:Y:S02]  /*1dc0*/  LEA.HI.X.SX32 R191, R15, R62, 0x2, P2 ;  /* 0x0000003e0fbf7211 */ /* 0x000fe400010f16ff */
[-C--:B------:R-:W-:Y:S01]  /*1dd0*/  LEA R186, P2, R19, R144.reuse, 0x2 ;  /* 0x0000009013ba7211 */ /* 0x080fe200078410ff */
[----:B------:R-:W-:Y:S01]  /*1de0*/  VIADD R221, R9, UR7 ;  /* 0x0000000709dd7c36 */ /* 0x000fe20008000000 */
[----:B------:R-:W-:Y:S02]  /*1df0*/  LEA R180, P6, R13, R144, 0x2 ;  /* 0x000000900db47211 */ /* 0x000fe400078c10ff */
[----:B------:R-:W-:Y:S02]  /*1e00*/  LEA.HI.X.SX32 R187, R19, R62, 0x2, P2 ;  /* 0x0000003e13bb7211 */ /* 0x000fe400010f16ff */
[----:B------:R-:W-:-:S02]  /*1e10*/  LEA R182, P2, R23, R144, 0x2 ;  /* 0x0000009017b67211 */ /* 0x000fc400078410ff */
[-C--:B------:R-:W-:Y:S02]  /*1e20*/  LEA.HI.X.SX32 R181, R13, R62.reuse, 0x2, P6 ;  /* 0x0000003e0db57211 */ /* 0x080fe400030f16ff */
[----:B------:R-:W-:Y:S02]  /*1e30*/  LEA.HI.X.SX32 R183, R23, R62, 0x2, P2 ;  /* 0x0000003e17b77211 */ /* 0x000fe400010f16ff */
[-C--:B------:R-:W-:Y:S02]  /*1e40*/  IADD3 R132, P2, R50, R144.reuse, RZ ;  /* 0x0000009032847210 */ /* 0x080fe40007f5e0ff */
[----:B------:R-:W-:Y:S02]  /*1e50*/  LEA R188, P6, R17, R144, 0x2 ;  /* 0x0000009011bc7211 */ /* 0x000fe400078c10ff */
[----:B------:R-:W-:Y:S02]  /*1e60*/  LEA.HI.X.SX32 R133, R92, R62, 0x2, P2 ;  /* 0x0000003e5c857211 */ /* 0x000fe400010f16ff */
[----:B------:R-:W-:-:S02]  /*1e70*/  IADD3 R136, P2, R58, R144, RZ ;  /* 0x000000903a887210 */ /* 0x000fc40007f5e0ff */
[----:B------:R-:W-:Y:S01]  /*1e80*/  LEA.HI R65, R48, R65, RZ, 0x1c ;  /* 0x0000004130417211 */ /* 0x000fe200078fe0ff */
[----:B------:R-:W-:Y:S01]  /*1e90*/  IMAD.SHL.U32 R48, R51, 0x10, RZ ;  /* 0x0000001033307824 */ /* 0x000fe200078e00ff */
[-C--:B------:R-:W-:Y:S02]  /*1ea0*/  LEA.HI.X.SX32 R137, R211, R62.reuse, 0x2, P2 ;  /* 0x0000003ed3897211 */ /* 0x080fe400010f16ff */
[----:B------:R-:W-:Y:S02]  /*1eb0*/  LEA.HI.X.SX32 R189, R17, R62, 0x2, P6 ;  /* 0x0000003e11bd7211 */ /* 0x000fe400030f16ff */
[-C--:B------:R-:W-:Y:S02]  /*1ec0*/  IADD3 R138, P2, R59, R144.reuse, RZ ;  /* 0x000000903b8a7210 */ /* 0x080fe40007f5e0ff */
[----:B------:R-:W-:Y:S02]  /*1ed0*/  LEA.HI R51, R51, 0x3e, RZ, 0x1a ;  /* 0x0000003e33337811 */ /* 0x000fe400078fd0ff */
[----:B------:R-:W-:-:S02]  /*1ee0*/  LEA R184, P6, R21, R144, 0x2 ;  /* 0x0000009015b87211 */ /* 0x000fc400078c10ff */
[----:B------:R-:W-:Y:S01]  /*1ef0*/  LEA.HI.X.SX32 R139, R209, R62, 0x2, P2 ;  /* 0x0000003ed18b7211 */ /* 0x000fe200010f16ff */
[----:B------:R-:W-:Y:S01]  /*1f00*/  IMAD R102, R51, R126, RZ ;  /* 0x0000007e33667224 */ /* 0x000fe200078e02ff */
[----:B------:R-:W-:Y:S02]  /*1f10*/  LEA.HI.X.SX32 R185, R21, R62, 0x2, P6 ;  /* 0x0000003e15b97211 */ /* 0x000fe400030f16ff */
[-C--:B------:R-:W-:Y:S01]  /*1f20*/  IADD3 R140, P2, R52, R144.reuse, RZ ;  /* 0x00000090348c7210 */ /* 0x080fe20007f5e0ff */
[----:B------:R-:W-:Y:S01]  /*1f30*/  IMAD.SHL.U32 R61, R102, 0x4, RZ ;  /* 0x00000004663d7824 */ /* 0x000fe200078e00ff */
[C---:B------:R-:W-:Y:S02]  /*1f40*/  LEA R128, P6, R41.reuse, R144, 0x2 ;  /* 0x0000009029807211 */ /* 0x040fe400078c10ff */
[-C--:B------:R-:W-:Y:S02]  /*1f50*/  LEA.HI.X.SX32 R141, R98, R62.reuse, 0x2, P2 ;  /* 0x0000003e628d7211 */ /* 0x080fe400010f16ff */
[----:B------:R-:W-:-:S02]  /*1f60*/  LEA.HI.X.SX32 R129, R41, R62, 0x2, P6 ;  /* 0x0000003e29817211 */ /* 0x000fc400030f16ff */
[-C--:B------:R-:W-:Y:S02]  /*1f70*/  IADD3 R142, P2, R60, R144.reuse, RZ ;  /* 0x000000903c8e7210 */ /* 0x080fe40007f5e0ff */
[----:B------:R-:W-:Y:S02]  /*1f80*/  IADD3 R134, P6, R56, R144, RZ ;  /* 0x0000009038867210 */ /* 0x000fe40007fde0ff */
[-C--:B------:R-:W-:Y:S02]  /*1f90*/  LEA.HI.X.SX32 R143, R100, R62.reuse, 0x2, P2 ;  /* 0x0000003e648f7211 */ /* 0x080fe400010f16ff */
[----:B------:R-:W-:Y:S02]  /*1fa0*/  LEA.HI.X.SX32 R135, R213, R62, 0x2, P6 ;  /* 0x0000003ed5877211 */ /* 0x000fe400030f16ff */
[----:B------:R-:W-:Y:S02]  /*1fb0*/  IADD3 R144, P2, R61, R144, RZ ;  /* 0x000000903d907210 */ /* 0x000fe40007f5e0ff */
[----:B------:R-:W-:-:S02]  /*1fc0*/  IADD3 R178, P6, R54, UR8, RZ ;  /* 0x0000000836b27c10 */ /* 0x000fc4000ffde0ff */
[----:B------:R-:W-:Y:S02]  /*1fd0*/  LEA.HI.X.SX32 R145, R102, R62, 0x2, P2 ;  /* 0x0000003e66917211 */ /* 0x000fe400010f16ff */
[----:B------:R-:W-:Y:S02]  /*1fe0*/  LEA.HI.X.SX32 R64, R104, UR9, 0x2, P6 ;  /* 0x0000000968407c11 */ /* 0x000fe4000b0f16ff */
[CC--:B------:R-:W-:Y:S02]  /*1ff0*/  LEA R146, P2, R193.reuse, R178.reuse, 0x2 ;  /* 0x000000b2c1927211 */ /* 0x0c0fe400078410ff */
[----:B------:R-:W-:Y:S02]  /*2000*/  LEA R148, P6, R194, R178, 0x2 ;  /* 0x000000b2c2947211 */ /* 0x000fe400078c10ff */
[----:B------:R-:W-:Y:S02]  /*2010*/  LEA.HI.X.SX32 R147, R193, R64, 0x2, P2 ;  /* 0x00000040c1937211 */ /* 0x000fe400010f16ff */
[----:B------:R-:W-:-:S02]  /*2020*/  LEA R150, P2, R195, R178, 0x2 ;  /* 0x000000b2c3967211 */ /* 0x000fc400078410ff */
[----:B------:R-:W-:Y:S02]  /*2030*/  LEA.HI.X.SX32 R149, R194, R64, 0x2, P6 ;  /* 0x00000040c2957211 */ /* 0x000fe400030f16ff */
[C---:B------:R-:W-:Y:S02]  /*2040*/  LEA R152, P6, R196.reuse, R178, 0x2 ;  /* 0x000000b2c4987211 */ /* 0x040fe400078c10ff */
[----:B------:R-:W-:Y:S02]  /*2050*/  LEA.HI.X.SX32 R151, R195, R64, 0x2, P2 ;  /* 0x00000040c3977211 */ /* 0x000fe400010f16ff */
        /* <DEDUP_REMOVED lines=19> */
[----:B------:R-:W-:Y:S02]  /*2190*/  LOP3.LUT R48, R48, 0x70, RZ, 0xc0, !PT ;  /* 0x0000007030307812 */ /* 0x000fe400078ec0ff */
[----:B------:R-:W-:-:S02]  /*21a0*/  LEA.HI.X.SX32 R173, R205, R64, 0x2, P2 ;  /* 0x00000040cdad7211 */ /* 0x000fc400010f16ff */
[C---:B------:R-:W-:Y:S01]  /*21b0*/  LEA R176, P2, R207.reuse, R178, 0x2 ;  /* 0x000000b2cfb07211 */ /* 0x040fe200078410ff */
[----:B------:R-:W-:Y:S01]  /*21c0*/  IMAD.IADD R62, R48, 0x1, R65 ;  /* 0x00000001303e7824 */ /* 0x000fe200078e0241 */
[----:B------:R-:W-:Y:S02]  /*21d0*/  LEA.HI.X.SX32 R175, R206, R64, 0x2, P6 ;  /* 0x00000040ceaf7211 */ /* 0x000fe400030f16ff */
[----:B------:R-:W-:Y:S01]  /*21e0*/  LEA R178, P6, R208, R178, 0x2 ;  /* 0x000000b2d0b27211 */ /* 0x000fe200078c10ff */
[----:B------:R-:W-:Y:S01]  /*21f0*/  VIADD R237, R62, UR7 ;  /* 0x000000073eed7c36 */ /* 0x000fe20008000000 */
[----:B------:R-:W-:Y:S02]  /*2200*/  LEA.HI.X.SX32 R177, R207, R64, 0x2, P2 ;  /* 0x00000040cfb17211 */ /* 0x000fe400010f16ff */
[----:B------:R-:W-:Y:S02]  /*2210*/  ISETP.GE.AND P2, PT, R53, R154, PT ;  /* 0x0000009a3500720c */ /* 0x000fe40003f46270 */
[----:B------:R-:W-:Y:S01]  /*2220*/  LEA.HI.X.SX32 R179, R208, R64, 0x2, P6 ;  /* 0x00000040d0b37211 */ /* 0x000fe200030f16ff */
[----:B------:R-:W-:Y:S01]  /*2230*/  @!PT LDS RZ, [RZ] ;  /* 0x00000000fffff984 */ /* 0x000fe20000000800 */
[----:B------:R-:W-:Y:S01]  /*2240*/  @!PT LDS RZ, [RZ] ;  /* 0x00000000fffff984 */ /* 0x000fe20000000800 */
[----:B------:R-:W-:Y:S01]  /*2250*/  @!PT LDS RZ, [RZ] ;  /* 0x00000000fffff984 */ /* 0x000fe20000000800 */
[----:B------:R1:W-:Y:S01]  /*2260*/  LDGSTS.E [R237], desc[UR14][R180.64], P4 ;  /* 0x00000000b4ed7fae */ /* 0x0003e2000a12184e */
[----:B------:R-:W-:-:S02]  /*2270*/  ISETP.GE.AND P6, PT, R55, R154, PT ;  /* 0x0000009a3700720c */ /* 0x000fc40003fc6270 */
[----:B------:R-:W-:Y:S01]  /*2280*/  LOP3.LUT R63, R3, 0x24, RZ, 0xfc, !PT ;  /* 0x00000024033f7812 */ /* 0x000fe200078efcff */
[----:B------:R2:W-:Y:S01]  /*2290*/  LDGSTS.E [R237+0x8], desc[UR14][R190.64], P0 ;  /* 0x00008000beed7fae */ /* 0x0005e2000812184e */
[C---:B------:R-:W-:Y:S02]  /*22a0*/  SEL R64, R76.reuse, RZ, !P2 ;  /* 0x000000ff4c407207 */ /* 0x040fe40005000000 */
[-C--:B------:R-:W-:Y:S01]  /*22b0*/  ISETP.GE.AND P2, PT, R57, R154.reuse, PT ;  /* 0x0000009a3900720c */ /* 0x080fe20003f46270 */
[----:B------:R3:W-:Y:S01]  /*22c0*/  LDGSTS.E [R237+0x2000], desc[UR14][R120.64], P1 ;  /* 0x0200000078ed7fae */ /* 0x0007e2000892184e */
[----:B------:R-:W-:Y:S02]  /*22d0*/  SEL R65, R76, RZ, !P6 ;  /* 0x000000ff4c417207 */ /* 0x000fe40007000000 */
[----:B------:R-:W-:Y:S02]  /*22e0*/  ISETP.GE.AND P6, PT, R63, R154, PT ;  /* 0x0000009a3f00720c */ /* 0x000fe40003fc6270 */
[----:B------:R-:W-:-:S02]  /*22f0*/  ISETP.NE.U32.AND P4, PT, R64, RZ, PT ;  /* 0x000000ff4000720c */ /* 0x000fc40003f85070 */
[C---:B------:R-:W-:Y:S02]  /*2300*/  SEL R64, R76.reuse, RZ, !P2 ;  /* 0x000000ff4c407207 */ /* 0x040fe40005000000 */
[----:B------:R-:W-:Y:S02]  /*2310*/  ISETP.NE.U32.AND P2, PT, R65, RZ, PT ;  /* 0x000000ff4100720c */ /* 0x000fe40003f45070 */
[----:B------:R-:W-:Y:S02]  /*2320*/  SEL R65, R76, RZ, !P6 ;  /* 0x000000ff4c417207 */ /* 0x000fe40007000000 */
[----:B------:R-:W-:Y:S02]  /*2330*/  ISETP.NE.U32.AND P0, PT, R64, RZ, PT ;  /* 0x000000ff4000720c */ /* 0x000fe40003f05070 */
[----:B------:R-:W-:Y:S02]  /*2340*/  ISETP.NE.U32.AND P6, PT, R65, RZ, PT ;  /* 0x000000ff4100720c */ /* 0x000fe40003fc5070 */
[C---:B------:R-:W-:Y:S01]  /*2350*/  LOP3.LUT R65, R3.reuse, 0x26, RZ, 0xfc, !PT ;  /* 0x0000002603417812 */ /* 0x040fe200078efcff */
[----:B------:R4:W-:Y:S01]  /*2360*/  LDGSTS.E [R237+0x2008], desc[UR14][R32.64], P4 ;  /* 0x0200800020ed7fae */ /* 0x0009e2000a12184e */
[----:B------:R-:W-:-:S02]  /*2370*/  LOP3.LUT R67, R3, 0x8, RZ, 0xfc, !PT ;  /* 0x0000000803437812 */ /* 0x000fc400078efcff */
[----:B------:R-:W-:Y:S02]  /*2380*/  LOP3.LUT R64, R62, 0x10, RZ, 0x3c, !PT ;  /* 0x000000103e407812 */ /* 0x000fe400078e3cff */
[-C--:B------:R-:W-:Y:S02]  /*2390*/  ISETP.GE.AND P1, PT, R65, R154.reuse, PT ;  /* 0x0000009a4100720c */ /* 0x080fe40003f26270 */
[----:B------:R-:W-:Y:S01]  /*23a0*/  LOP3.LUT R69, R3, 0xa, RZ, 0xfc, !PT ;  /* 0x0000000a03457812 */ /* 0x000fe200078efcff */
[----:B------:R-:W-:Y:S01]  /*23b0*/  VIADD R235, R64, UR7 ;  /* 0x0000000740eb7c36 */ /* 0x000fe20008000000 */
[-C--:B------:R-:W-:Y:S02]  /*23c0*/  ISETP.GE.AND P4, PT, R67, R154.reuse, PT ;  /* 0x0000009a4300720c */ /* 0x080fe40003f86270 */
[C---:B------:R-:W-:Y:S02]  /*23d0*/  SEL R66, R76.reuse, RZ, !P1 ;  /* 0x000000ff4c427207 */ /* 0x040fe40004800000 */
[----:B------:R-:W-:Y:S01]  /*23e0*/  ISETP.GE.AND P1, PT, R69, R154, PT ;  /* 0x0000009a4500720c */ /* 0x000fe20003f26270 */
[----:B------:R5:W-:Y:S01]  /*23f0*/  LDGSTS.E [R235], desc[UR14][R188.64], P2 ;  /* 0x00000000bceb7fae */ /* 0x000be2000912184e */
[----:B------:R-:W-:-:S02]  /*2400*/  SEL R68, R76, RZ, !P4 ;  /* 0x000000ff4c447207 */ /* 0x000fc40006000000 */
[----:B------:R-:W-:Y:S01]  /*2410*/  ISETP.NE.U32.AND P4, PT, R66, RZ, PT ;  /* 0x000000ff4200720c */ /* 0x000fe20003f85070 */
[----:B------:R5:W-:Y:S01]  /*2420*/  LDGSTS.E [R235+0x8], desc[UR14][R186.64], P0 ;  /* 0x00008000baeb7fae */ /* 0x000be2000812184e */
[----:B------:R-:W-:Y:S02]  /*2430*/  SEL R66, R76, RZ, !P1 ;  /* 0x000000ff4c427207 */ /* 0x000fe40004800000 */
[----:B------:R-:W-:Y:S01]  /*2440*/  ISETP.GE.AND P2, PT, R71, R154, PT ;  /* 0x0000009a4700720c */ /* 0x000fe20003f46270 */
[----:B------:R5:W-:Y:S01]  /*2450*/  LDGSTS.E [R235+0x2000], desc[UR14][R28.64], P6 ;  /* 0x020000001ceb7fae */ /* 0x000be2000b12184e */
[----:B------:R-:W-:Y:S02]  /*2460*/  ISETP.NE.U32.AND P1, PT, R68, RZ, PT ;  /* 0x000000ff4400720c */ /* 0x000fe40003f25070 */
[----:B------:R-:W-:Y:S02]  /*2470*/  ISETP.NE.U32.AND P0, PT, R66, RZ, PT ;  /* 0x000000ff4200720c */ /* 0x000fe40003f05070 */
[----:B------:R-:W-:-:S02]  /*2480*/  SEL R68, R76, RZ, !P2 ;  /* 0x000000ff4c447207 */ /* 0x000fc40005000000 */
[----:B------:R-:W-:Y:S01]  /*2490*/  LOP3.LUT R66, R62, 0x20, RZ, 0x3c, !PT ;  /* 0x000000203e427812 */ /* 0x000fe200078e3cff */
[----:B------:R5:W-:Y:S01]  /*24a0*/  LDGSTS.E [R235+0x2008], desc[UR14][R114.64], P4 ;  /* 0x0200800072eb7fae */ /* 0x000be2000a12184e */
[-C--:B------:R-:W-:Y:S02]  /*24b0*/  ISETP.GE.AND P6, PT, R73, R154.reuse, PT ;  /* 0x0000009a4900720c */ /* 0x080fe40003fc6270 */
[----:B------:R-:W-:Y:S01]  /*24c0*/  ISETP.NE.U32.AND P2, PT, R68, RZ, PT ;  /* 0x000000ff4400720c */ /* 0x000fe20003f45070 */
[----:B------:R-:W-:Y:S01]  /*24d0*/  VIADD R233, R66, UR7 ;  /* 0x0000000742e97c36 */ /* 0x000fe20008000000 */
[C---:B------:R-:W-:Y:S02]  /*24e0*/  SEL R68, R76.reuse, RZ, !P6 ;  /* 0x000000ff4c447207 */ /* 0x040fe40007000000 */
[-C--:B------:R-:W-:Y:S02]  /*24f0*/  ISETP.GE.AND P6, PT, R49, R154.reuse, PT ;  /* 0x0000009a3100720c */ /* 0x080fe40003fc6270 */
[----:B------:R-:W-:Y:S01]  /*2500*/  ISETP.GE.AND P4, PT, R75, R154, PT ;  /* 0x0000009a4b00720c */ /* 0x000fe20003f86270 */
[----:B------:R5:W-:Y:S01]  /*2510*/  LDGSTS.E [R233], desc[UR14][R184.64], P1 ;  /* 0x00000000b8e97fae */ /* 0x000be2000892184e */
[----:B------:R-:W-:-:S02]  /*2520*/  SEL R70, R76, RZ, !P6 ;  /* 0x000000ff4c467207 */ /* 0x000fc40007000000 */
[----:B------:R-:W-:Y:S01]  /*2530*/  ISETP.NE.U32.AND P1, PT, R68, RZ, PT ;  /* 0x000000ff4400720c */ /* 0x000fe20003f25070 */
[----:B------:R5:W-:Y:S01]  /*2540*/  LDGSTS.E [R233+0x8], desc[UR14][R182.64], P0 ;  /* 0x00008000b6e97fae */ /* 0x000be2000812184e */
[----:B------:R-:W-:Y:S02]  /*2550*/  ISETP.GE.AND P6, PT, R51, R154, PT ;  /* 0x0000009a3300720c */ /* 0x000fe40003fc6270 */
[C---:B------:R-:W-:Y:S01]  /*2560*/  SEL R68, R76.reuse, RZ, !P4 ;  /* 0x000000ff4c447207 */ /* 0x040fe20006000000 */
[----:B------:R5:W-:Y:S01]  /*2570*/  LDGSTS.E [R233+0x2000], desc[UR14][R122.64], P2 ;  /* 0x020000007ae97fae */ /* 0x000be2000912184e */
[----:B------:R-:W-:Y:S02]  /*2580*/  SEL R72, R76, RZ, !P6 ;  /* 0x000000ff4c487207 */ /* 0x000fe40007000000 */
[----:B------:R-:W-:Y:S02]  /*2590*/  ISETP.NE.U32.AND P6, PT, R68, RZ, PT ;  /* 0x000000ff4400720c */ /* 0x000fe40003fc5070 */
[----:B------:R-:W-:-:S02]  /*25a0*/  LOP3.LUT R68, R62, 0x30, RZ, 0x3c, !PT ;  /* 0x000000303e447812 */ /* 0x000fc400078e3cff */
[-C--:B------:R-:W-:Y:S01]  /*25b0*/  ISETP.GE.AND P4, PT, R77, R154.reuse, PT ;  /* 0x0000009a4d00720c */ /* 0x080fe20003f86270 */
[----:B------:R5:W-:Y:S01]  /*25c0*/  LDGSTS.E [R233+0x2008], desc[UR14][R118.64], P1 ;  /* 0x0200800076e97fae */ /* 0x000be2000892184e */
[----:B------:R-:W-:Y:S01]  /*25d0*/  ISETP.NE.U32.AND P0, PT, R70, RZ, PT ;  /* 0x000000ff4600720c */ /* 0x000fe20003f05070 */
[----:B------:R-:W-:Y:S01]  /*25e0*/  VIADD R231, R68, UR7 ;  /* 0x0000000744e77c36 */ /* 0x000fe20008000000 */
[----:B------:R-:W-:Y:S02]  /*25f0*/  SEL R70, R76, RZ, !P4 ;  /* 0x000000ff4c467207 */ /* 0x000fe40006000000 */
[----:B------:R-:W-:Y:S02]  /*2600*/  ISETP.GE.AND P4, PT, R5, R154, PT ;  /* 0x0000009a0500720c */ /* 0x000fe40003f86270 */
[----:B------:R-:W-:Y:S01]  /*2610*/  ISETP.NE.U32.AND P2, PT, R72, RZ, PT ;  /* 0x000000ff4800720c */ /* 0x000fe20003f45070 */
[----:B------:R5:W-:Y:S01]  /*2620*/  LDGSTS.E [R231], desc[UR14][R128.64], P6 ;  /* 0x0000000080e77fae */ /* 0x000be2000b12184e */
[----:B------:R-:W-:-:S02]  /*2630*/  SEL R72, R76, RZ, !P4 ;  /* 0x000000ff4c487207 */ /* 0x000fc40006000000 */
[----:B------:R-:W-:Y:S01]  /*2640*/  ISETP.NE.U32.AND P4, PT, R70, RZ, PT ;  /* 0x000000ff4600720c */ /* 0x000fe20003f85070 */
[----:B------:R5:W-:Y:S01]  /*2650*/  LDGSTS.E [R231+0x8], desc[UR14][R132.64], P5 ;  /* 0x0000800084e77fae */ /* 0x000be2000a92184e */
[-C--:B------:R-:W-:Y:S02]  /*2660*/  ISETP.GE.AND P6, PT, R79, R154.reuse, PT ;  /* 0x0000009a4f00720c */ /* 0x080fe40003fc6270 */
[-C--:B------:R-:W-:Y:S02]  /*2670*/  ISETP.GE.AND P5, PT, R81, R154.reuse, PT ;  /* 0x0000009a5100720c */ /* 0x080fe40003fa6270 */
[----:B------:R-:W-:Y:S02]  /*2680*/  SEL R70, R76, RZ, !P6 ;  /* 0x000000ff4c467207 */ /* 0x000fe40007000000 */
[----:B------:R-:W-:Y:S02]  /*2690*/  ISETP.NE.U32.AND P1, PT, R72, RZ, PT ;  /* 0x000000ff4800720c */ /* 0x000fe40003f25070 */
[----:B------:R-:W-:-:S02]  /*26a0*/  ISETP.GE.AND P6, PT, R83, R154, PT ;  /* 0x0000009a5300720c */ /* 0x000fc40003fc6270 */
[----:B------:R-:W-:Y:S01]  /*26b0*/  SEL R72, R76, RZ, !P5 ;  /* 0x000000ff4c487207 */ /* 0x000fe20006800000 */
[----:B------:R5:W-:Y:S01]  /*26c0*/  LDGSTS.E [R231+0x2000], desc[UR14][R24.64], P4 ;  /* 0x0200000018e77fae */ /* 0x000be2000a12184e */
[----:B------:R-:W-:Y:S02]  /*26d0*/  ISETP.NE.U32.AND P5, PT, R70, RZ, PT ;  /* 0x000000ff4600720c */ /* 0x000fe40003fa5070 */
[----:B------:R-:W-:Y:S01]  /*26e0*/  SEL R74, R76, RZ, !P6 ;  /* 0x000000ff4c4a7207 */ /* 0x000fe20007000000 */
[----:B------:R-:W-:Y:S01]  /*26f0*/  LDGSTS.E [R231+0x2008], desc[UR14][R142.64], P3 ;  /* 0x020080008ee77fae */ /* 0x000fe2000992184e */
[----:B------:R-:W-:Y:S02]  /*2700*/  ISETP.NE.U32.AND P6, PT, R72, RZ, PT ;  /* 0x000000ff4800720c */ /* 0x000fe40003fc5070 */
[----:B------:R-:W-:Y:S02]  /*2710*/  LOP3.LUT R70, R62, 0x40, RZ, 0x3c, !PT ;  /* 0x000000403e467812 */ /* 0x000fe400078e3cff */
[----:B------:R-:W-:-:S02]  /*2720*/  ISETP.GE.AND P4, PT, R85, R154, PT ;  /* 0x0000009a5500720c */ /* 0x000fc40003f86270 */
[----:B------:R-:W-:Y:S01]  /*2730*/  LOP3.LUT R84, R9, 0x60, RZ, 0x3c, !PT ;  /* 0x0000006009547812 */ /* 0x000fe200078e3cff */
[----:B------:R-:W-:Y:S01]  /*2740*/  VIADD R229, R70, UR7 ;  /* 0x0000000746e57c36 */ /* 0x000fe20008000000 */
[----:B------:R-:W-:Y:S02]  /*2750*/  SEL R72, R76, RZ, !P4 ;  /* 0x000000ff4c487207 */ /* 0x000fe40006000000 */
[----:B------:R-:W-:Y:S01]  /*2760*/  ISETP.NE.U32.AND P4, PT, R74, RZ, PT ;  /* 0x000000ff4a00720c */ /* 0x000fe20003f85070 */
[----:B------:R-:W-:Y:S01]  /*2770*/  VIADD R215, R84, UR7 ;  /* 0x0000000754d77c36 */ /* 0x000fe20008000000 */
[----:B------:R-:W-:Y:S01]  /*2780*/  LDGSTS.E [R229], desc[UR14][R134.64], P5 ;  /* 0x0000000086e57fae */ /* 0x000fe2000a92184e */
[-C--:B------:R-:W-:Y:S02]  /*2790*/  ISETP.GE.AND P5, PT, R87, R154.reuse, PT ;  /* 0x0000009a5700720c */ /* 0x080fe40003fa6270 */
[----:B------:R-:W-:Y:S01]  /*27a0*/  ISETP.NE.U32.AND P3, PT, R72, RZ, PT ;  /* 0x000000ff4800720c */ /* 0x000fe20003f65070 */
[----:B------:R-:W-:Y:S01]  /*27b0*/  LDGSTS.E [R229+0x8], desc[UR14][R136.64], P6 ;  /* 0x0000800088e57fae */ /* 0x000fe2000b12184e */
[----:B------:R-:W-:-:S02]  /*27c0*/  ISETP.GE.AND P6, PT, R89, R154, PT ;  /* 0x0000009a5900720c */ /* 0x000fc40003fc6270 */
[C---:B------:R-:W-:Y:S02]  /*27d0*/  SEL R72, R76.reuse, RZ, !P5 ;  /* 0x000000ff4c487207 */ /* 0x040fe40006800000 */
[-C--:B------:R-:W-:Y:S02]  /*27e0*/  ISETP.GE.AND P5, PT, R91, R154.reuse, PT ;  /* 0x0000009a5b00720c */ /* 0x080fe40003fa6270 */
[----:B------:R-:W-:Y:S01]  /*27f0*/  SEL R74, R76, RZ, !P6 ;  /* 0x000000ff4c4a7207 */ /* 0x000fe20007000000 */
[----:B------:R-:W-:Y:S01]  /*2800*/  LDGSTS.E [R229+0x2000], desc[UR14][R108.64], P4 ;  /* 0x020000006ce57fae */ /* 0x000fe2000a12184e */
[----:B------:R-:W-:Y:S02]  /*2810*/  ISETP.NE.U32.AND P6, PT, R72, RZ, PT ;  /* 0x000000ff4800720c */ /* 0x000fe40003fc5070 */
[----:B------:R-:W-:Y:S01]  /*2820*/  SEL R78, R76, RZ, !P5 ;  /* 0x000000ff4c4e7207 */ /* 0x000fe20006800000 */
[----:B------:R-:W-:Y:S01]  /*2830*/  LDGSTS.E [R229+0x2008], desc[UR14][R116.64], P3 ;  /* 0x0200800074e57fae */ /* 0x000fe2000992184e */
[----:B------:R-:W-:-:S02]  /*2840*/  ISETP.GE.AND P4, PT, R93, R154, PT ;  /* 0x0000009a5d00720c */ /* 0x000fc40003f86270 */
[----:B------:R-:W-:Y:S02]  /*2850*/  ISETP.NE.U32.AND P5, PT, R74, RZ, PT ;  /* 0x000000ff4a00720c */ /* 0x000fe40003fa5070 */
[----:B------:R-:W-:Y:S02]  /*2860*/  LOP3.LUT R72, R62, 0x50, RZ, 0x3c, !PT ;  /* 0x000000503e487812 */ /* 0x000fe400078e3cff */
[----:B------:R-:W-:Y:S02]  /*2870*/  SEL R74, R76, RZ, !P4 ;  /* 0x000000ff4c4a7207 */ /* 0x000fe40006000000 */
[----:B------:R-:W-:Y:S01]  /*2880*/  ISETP.NE.U32.AND P4, PT, R78, RZ, PT ;  /* 0x000000ff4e00720c */ /* 0x000fe20003f85070 */
[----:B------:R-:W-:Y:S01]  /*2890*/  VIADD R227, R72, UR7 ;  /* 0x0000000748e37c36 */ /* 0x000fe20008000000 */
[----:B------:R-:W-:-:S04]  /*28a0*/  ISETP.NE.U32.AND P3, PT, R74, RZ, PT ;  /* 0x000000ff4a00720c */ /* 0x000fc80003f65070 */
[----:B------:R-:W-:Y:S01]  /*28b0*/  LDGSTS.E [R227], desc[UR14][R138.64], P6 ;  /* 0x000000008ae37fae */ /* 0x000fe2000b12184e */
[----:B------:R-:W-:-:S03]  /*28c0*/  ISETP.GE.AND P6, PT, R95, R154, PT ;  /* 0x0000009a5f00720c */ /* 0x000fc60003fc6270 */
[----:B------:R-:W-:Y:S01]  /*28d0*/  LDGSTS.E [R227+0x8], desc[UR14][R106.64], P5 ;  /* 0x000080006ae37fae */ /* 0x000fe2000a92184e */
[-C--:B------:R-:W-:Y:S02]  /*28e0*/  ISETP.GE.AND P5, PT, R97, R154.reuse, PT ;  /* 0x0000009a6100720c */ /* 0x080fe40003fa6270 */
[C---:B------:R-:W-:Y:S01]  /*28f0*/  SEL R74, R76.reuse, RZ, !P6 ;  /* 0x000000ff4c4a7207 */ /* 0x040fe20007000000 */
[----:B------:R-:W-:Y:S01]  /*2900*/  LDGSTS.E [R227+0x2000], desc[UR14][R110.64], P4 ;  /* 0x020000006ee37fae */ /* 0x000fe2000a12184e */
[----:B------:R-:W-:Y:S02]  /*2910*/  ISETP.GE.AND P6, PT, R99, R154, PT ;  /* 0x0000009a6300720c */ /* 0x000fe40003fc6270 */
[----:B------:R-:W-:Y:S01]  /*2920*/  SEL R78, R76, RZ, !P5 ;  /* 0x000000ff4c4e7207 */ /* 0x000fe20006800000 */
[----:B------:R-:W-:Y:S01]  /*2930*/  LDGSTS.E [R227+0x2008], desc[UR14][R112.64], P3 ;  /* 0x0200800070e37fae */ /* 0x000fe2000992184e */
[----:B------:R-:W-:Y:S02]  /*2940*/  ISETP.NE.U32.AND P4, PT, R74, RZ, PT ;  /* 0x000000ff4a00720c */ /* 0x000fe40003f85070 */
[----:B------:R-:W-:-:S02]  /*2950*/  SEL R80, R76, RZ, !P6 ;  /* 0x000000ff4c507207 */ /* 0x000fc40007000000 */
[----:B------:R-:W-:Y:S02]  /*2960*/  ISETP.NE.U32.AND P6, PT, R78, RZ, PT ;  /* 0x000000ff4e00720c */ /* 0x000fe40003fc5070 */
[----:B------:R-:W-:Y:S02]  /*2970*/  LOP3.LUT R74, R62, 0x60, RZ, 0x3c, !PT ;  /* 0x000000603e4a7812 */ /* 0x000fe400078e3cff */
[----:B------:R-:W-:-:S03]  /*2980*/  ISETP.GE.AND P5, PT, R101, R154, PT ;  /* 0x0000009a6500720c */ /* 0x000fc60003fa6270 */
[----:B------:R-:W-:Y:S01]  /*2990*/  VIADD R225, R74, UR7 ;  /* 0x000000074ae17c36 */ /* 0x000fe20008000000 */
[----:B------:R-:W-:Y:S02]  /*29a0*/  SEL R78, R76, RZ, !P5 ;  /* 0x000000ff4c4e7207 */ /* 0x000fe40006800000 */
[----:B------:R-:W-:Y:S02]  /*29b0*/  ISETP.NE.U32.AND P5, PT, R80, RZ, PT ;  /* 0x000000ff5000720c */ /* 0x000fe40003fa5070 */
[----:B------:R-:W-:Y:S01]  /*29c0*/  LDGSTS.E [R225], desc[UR14][R124.64], P4 ;  /* 0x000000007ce17fae */ /* 0x000fe2000a12184e */
[-C--:B------:R-:W-:Y:S02]  /*29d0*/  ISETP.GE.AND P4, PT, R103, R154.reuse, PT ;  /* 0x0000009a6700720c */ /* 0x080fe40003f86270 */
[----:B------:R-:W-:Y:S01]  /*29e0*/  ISETP.NE.U32.AND P3, PT, R78, RZ, PT ;  /* 0x000000ff4e00720c */ /* 0x000fe20003f65070 */
[----:B------:R-:W-:Y:S01]  /*29f0*/  LDGSTS.E [R225+0x8], desc[UR14][R38.64], P6 ;  /* 0x0000800026e17fae */ /* 0x000fe2000b12184e */
[----:B------:R-:W-:-:S02]  /*2a00*/  ISETP.GE.AND P6, PT, R105, R154, PT ;  /* 0x0000009a6900720c */ /* 0x000fc40003fc6270 */
[C---:B------:R-:W-:Y:S02]  /*2a10*/  SEL R78, R76.reuse, RZ, !P4 ;  /* 0x000000ff4c4e7207 */ /* 0x040fe40006000000 */
[----:B------:R-:W-:Y:S02]  /*2a20*/  SEL R80, R76, RZ, !P6 ;  /* 0x000000ff4c507207 */ /* 0x000fe40007000000 */
[----:B------:R-:W-:Y:S01]  /*2a30*/  ISETP.NE.U32.AND P6, PT, R78, RZ, PT ;  /* 0x000000ff4e00720c */ /* 0x000fe20003fc5070 */
[----:B------:R-:W-:Y:S01]  /*2a40*/  LDGSTS.E [R225+0x2000], desc[UR14][R30.64], P5 ;  /* 0x020000001ee17fae */ /* 0x000fe2000a92184e */
[----:B------:R-:W-:Y:S02]  /*2a50*/  LOP3.LUT R76, R62, 0x70, RZ, 0x3c, !PT ;  /* 0x000000703e4c7812 */ /* 0x000fe400078e3cff */
[-C--:B------:R-:W-:Y:S01]  /*2a60*/  ISETP.GE.AND P5, PT, R11, R86.reuse, PT ;  /* 0x000000560b00720c */ /* 0x080fe20003fa6270 */
[----:B------:R-:W-:Y:S01]  /*2a70*/  LDGSTS.E [R225+0x2008], desc[UR14][R36.64], P3 ;  /* 0x0200800024e17fae */ /* 0x000fe2000992184e */
[----:B------:R-:W-:Y:S01]  /*2a80*/  ISETP.GE.AND P4, PT, R43, R86, PT ;  /* 0x000000562b00720c */ /* 0x000fe20003f86270 */
[----:B------:R-:W-:Y:S01]  /*2a90*/  VIADD R223, R76, UR7 ;  /* 0x000000074cdf7c36 */ /* 0x000fe20008000000 */
[----:B------:R-:W-:-:S02]  /*2aa0*/  SEL R78, RZ, 0x4, P5 ;  /* 0x00000004ff4e7807 */ /* 0x000fc40002800000 */
[----:B------:R-:W-:Y:S02]  /*2ab0*/  ISETP.GT.AND P5, PT, R192, 0x7f, PT ;  /* 0x0000007fc000780c */ /* 0x000fe40003fa4270 */
[----:B------:R-:W-:Y:S01]  /*2ac0*/  SEL R82, RZ, 0x4, P4 ;  /* 0x00000004ff527807 */ /* 0x000fe20002000000 */
[----:B------:R-:W-:Y:S01]  /*2ad0*/  LDGSTS.E [R223], desc[UR14][R34.64], P6 ;  /* 0x0000000022df7fae */ /* 0x000fe2000b12184e */
[----:B------:R-:W-:Y:S02]  /*2ae0*/  ISETP.NE.U32.AND P4, PT, R80, RZ, PT ;  /* 0x000000ff5000720c */ /* 0x000fe40003f85070 */
[----:B------:R-:W-:Y:S01]  /*2af0*/  SEL R78, R78, RZ, P5 ;  /* 0x000000ff4e4e7207 */ /* 0x000fe20002800000 */
[----:B------:R-:W-:Y:S01]  /*2b00*/  LDGSTS.E [R223+0x8], desc[UR14][R140.64], P0 ;  /* 0x000080008cdf7fae */ /* 0x000fe2000812184e */
[----:B------:R-:W-:Y:S02]  /*2b10*/  ISETP.GE.AND P0, PT, R3, R86, PT ;  /* 0x000000560300720c */ /* 0x000fe40003f06270 */
[----:B------:R-:W-:-:S02]  /*2b20*/  ISETP.NE.U32.AND P3, PT, R78, RZ, PT ;  /* 0x000000ff4e00720c */ /* 0x000fc40003f65070 */
[----:B------:R-:W-:Y:S02]  /*2b30*/  SEL R78, RZ, 0x4, P0 ;  /* 0x00000004ff4e7807 */ /* 0x000fe40000000000 */
[-C--:B------:R-:W-:Y:S02]  /*2b40*/  ISETP.GE.AND P0, PT, R53, R86.reuse, PT ;  /* 0x000000563500720c */ /* 0x080fe40003f06270 */
[----:B------:R-:W-:Y:S01]  /*2b50*/  SEL R82, R82, RZ, P5 ;  /* 0x000000ff52527207 */ /* 0x000fe20002800000 */
[----:B------:R-:W-:Y:S01]  /*2b60*/  LDGSTS.E [R223+0x2000], desc[UR14][R26.64], P4 ;  /* 0x020000001adf7fae */ /* 0x000fe2000a12184e */
[----:B------:R-:W-:Y:S02]  /*2b70*/  SEL R94, RZ, 0x4, P0 ;  /* 0x00000004ff5e7807 */ /* 0x000fe40000000000 */
[-C--:B------:R-:W-:Y:S01]  /*2b80*/  ISETP.GE.AND P0, PT, R63, R86.reuse, PT ;  /* 0x000000563f00720c */ /* 0x080fe20003f06270 */
[----:B------:R-:W-:Y:S01]  /*2b90*/  LDGSTS.E [R223+0x2008], desc[UR14][R144.64], P2 ;  /* 0x0200800090df7fae */ /* 0x000fe2000912184e */
[----:B------:R-:W-:-:S02]  /*2ba0*/  ISETP.GE.AND P4, PT, R45, R86, PT ;  /* 0x000000562d00720c */ /* 0x000fc40003f86270 */
[----:B------:R-:W-:Y:S01]  /*2bb0*/  SEL R232, RZ, 0x4, P0 ;  /* 0x00000004ffe87807 */ /* 0x000fe20000000000 */
[----:B------:R-:W0:Y:S01]  /*2bc0*/  LDGDEPBAR ;  /* 0x00000000000079af */ /* 0x000e220000000000 */
[-C--:B------:R-:W-:Y:S02]  /*2bd0*/  ISETP.GE.AND P0, PT, R69, R86.reuse, PT ;  /* 0x000000564500720c */ /* 0x080fe40003f06270 */
[----:B------:R-:W-:Y:S01]  /*2be0*/  SEL R80, RZ, 0x4, P4 ;  /* 0x00000004ff507807 */ /* 0x000fe20002000000 */
[----:B------:R-:W-:Y:S01]  /*2bf0*/  LDGSTS.E [R221+0xc000], desc[UR14][R146.64], P1 ;  /* 0x0c00000092dd7fae */ /* 0x000fe2000892184e */
[----:B------:R-:W-:Y:S02]  /*2c00*/  SEL R226, RZ, 0x4, P0 ;  /* 0x00000004ffe27807 */ /* 0x000fe40000000000 */
[----:B------:R-:W-:Y:S01]  /*2c10*/  ISETP.GE.AND P0, PT, R73, R86, PT ;  /* 0x000000564900720c */ /* 0x000fe20003f06270 */
[----:B------:R-:W-:Y:S01]  /*2c20*/  LDGSTS.E [R221+0xc400], desc[UR14][R156.64], P1 ;  /* 0x0c4000009cdd7fae */ /* 0x000fe2000892184e */
[----:B------:R-:W-:-:S02]  /*2c30*/  SEL R80, R80, RZ, P5 ;  /* 0x000000ff50507207 */ /* 0x000fc40002800000 */
[----:B------:R-:W-:Y:S01]  /*2c40*/  SEL R220, RZ, 0x4, P0 ;  /* 0x00000004ffdc7807 */ /* 0x000fe20000000000 */
[----:B------:R-:W-:Y:S01]  /*2c50*/  LDGSTS.E [R221+0xc800], desc[UR14][R164.64], P1 ;  /* 0x0c800000a4dd7fae */ /* 0x000fe2000892184e */
[----:B------:R-:W-:Y:S02]  /*2c60*/  ISETP.NE.U32.AND P0, PT, R80, RZ, PT ;  /* 0x000000ff5000720c */ /* 0x000fe40003f05070 */
[C---:B------:R-:W-:Y:S01]  /*2c70*/  LOP3.LUT R80, R9.reuse, 0x20, RZ, 0x3c, !PT ;  /* 0x0000002009507812 */ /* 0x040fe200078e3cff */
[----:B------:R-:W-:Y:S01]  /*2c80*/  LDGSTS.E [R221+0xcc00], desc[UR14][R172.64], P1 ;  /* 0x0cc00000acdd7fae */ /* 0x000fe2000892184e */
[----:B------:R-:W-:Y:S02]  /*2c90*/  ISETP.NE.U32.AND P6, PT, R82, RZ, PT ;  /* 0x000000ff5200720c */ /* 0x000fe40003fc5070 */
[----:B------:R-:W-:Y:S01]  /*2ca0*/  LOP3.LUT R82, R9, 0x40, RZ, 0x3c, !PT ;  /* 0x0000004009527812 */ /* 0x000fe200078e3cff */
[----:B------:R-:W-:Y:S01]  /*2cb0*/  VIADD R219, R80, UR7 ;  /* 0x0000000750db7c36 */ /* 0x000fe20008000000 */
[----:B------:R-:W-:-:S02]  /*2cc0*/  ISETP.GE.AND P2, PT, R47, R86, PT ;  /* 0x000000562f00720c */ /* 0x000fc40003f46270 */
[-C--:B------:R-:W-:Y:S01]  /*2cd0*/  ISETP.GE.AND P4, PT, R55, R86.reuse, PT ;  /* 0x000000563700720c */ /* 0x080fe20003f86270 */
[----:B------:R-:W-:Y:S01]  /*2ce0*/  VIADD R217, R82, UR7 ;  /* 0x0000000752d97c36 */ /* 0x000fe20008000000 */
[----:B------:R-:W-:Y:S01]  /*2cf0*/  LDGSTS.E [R219+0xc100], desc[UR14][R148.64], P1 ;  /* 0x0c10000094db7fae */ /* 0x000fe2000892184e */
[----:B------:R-:W-:Y:S02]  /*2d00*/  SEL R88, RZ, 0x4, P2 ;  /* 0x00000004ff587807 */ /* 0x000fe40001000000 */
[-C--:B------:R-:W-:Y:S01]  /*2d10*/  ISETP.GE.AND P2, PT, R57, R86.reuse, PT ;  /* 0x000000563900720c */ /* 0x080fe20003f46270 */
[----:B------:R-:W-:Y:S01]  /*2d20*/  LDGSTS.E [R219+0xc500], desc[UR14][R158.64], P1 ;  /* 0x0c5000009edb7fae */ /* 0x000fe2000892184e */
[----:B------:R-:W-:Y:S02]  /*2d30*/  SEL R234, RZ, 0x4, P4 ;  /* 0x00000004ffea7807 */ /* 0x000fe40002000000 */
[----:B------:R-:W-:Y:S01]  /*2d40*/  SEL R236, RZ, 0x4, P2 ;  /* 0x00000004ffec7807 */ /* 0x000fe20001000000 */
[----:B------:R-:W-:Y:S01]  /*2d50*/  LDGSTS.E [R219+0xc900], desc[UR14][R166.64], P1 ;  /* 0x0c900000a6db7fae */ /* 0x000fe2000892184e */
[----:B------:R-:W-:-:S02]  /*2d60*/  ISETP.GE.AND P2, PT, R67, R86, PT ;  /* 0x000000564300720c */ /* 0x000fc40003f46270 */
[-C--:B------:R-:W-:Y:S01]  /*2d70*/  ISETP.GE.AND P4, PT, R65, R86.reuse, PT ;  /* 0x000000564100720c */ /* 0x080fe20003f86270 */
[----:B------:R-:W-:Y:S01]  /*2d80*/  LDGSTS.E [R219+0xcd00], desc[UR14][R174.64], P1 ;  /* 0x0cd00000aedb7fae */ /* 0x000fe2000892184e */
[----:B------:R-:W-:Y:S02]  /*2d90*/  SEL R228, RZ, 0x4, P2 ;  /* 0x00000004ffe47807 */ /* 0x000fe40001000000 */
[-C--:B------:R-:W-:Y:S01]  /*2da0*/  ISETP.GE.AND P2, PT, R71, R86.reuse, PT ;  /* 0x000000564700720c */ /* 0x080fe20003f46270 */
[----:B------:R-:W-:Y:S01]  /*2db0*/  LDGSTS.E [R217+0xc200], desc[UR14][R150.64], P1 ;  /* 0x0c20000096d97fae */ /* 0x000fe2000892184e */
[----:B------:R-:W-:Y:S02]  /*2dc0*/  SEL R78, R78, RZ, P5 ;  /* 0x000000ff4e4e7207 */ /* 0x000fe40002800000 */
[----:B------:R-:W-:Y:S01]  /*2dd0*/  SEL R224, RZ, 0x4, P2 ;  /* 0x00000004ffe07807 */ /* 0x000fe20001000000 */
[----:B------:R-:W-:Y:S01]  /*2de0*/  LDGSTS.E [R217+0xc600], desc[UR14][R160.64], P1 ;  /* 0x0c600000a0d97fae */ /* 0x000fe2000892184e */
[----:B------:R-:W-:-:S02]  /*2df0*/  ISETP.GE.AND P2, PT, R75, R86, PT ;  /* 0x000000564b00720c */ /* 0x000fc40003f46270 */
[----:B------:R-:W-:Y:S01]  /*2e00*/  SEL R230, RZ, 0x4, P4 ;  /* 0x00000004ffe67807 */ /* 0x000fe20002000000 */
[----:B------:R-:W-:Y:S01]  /*2e10*/  LDGSTS.E [R217+0xca00], desc[UR14][R168.64], P1 ;  /* 0x0ca00000a8d97fae */ /* 0x000fe2000892184e */
[----:B------:R-:W-:Y:S01]  /*2e20*/  ISETP.NE.U32.AND P4, PT, R78, RZ, PT ;  /* 0x000000ff4e00720c */ /* 0x000fe20003f85070 */
[----:B------:R-:W-:Y:S01]  /*2e30*/  IMAD.SHL.U32 R78, R126, 0x40, RZ ;  /* 0x000000407e4e7824 */ /* 0x000fe200078e00ff */
[----:B------:R-:W-:Y:S01]  /*2e40*/  SEL R216, RZ, 0x4, P2 ;  /* 0x00000004ffd87807 */ /* 0x000fe20001000000 */
[----:B------:R-:W-:Y:S01]  /*2e50*/  LDGSTS.E [R217+0xce00], desc[UR14][R176.64], P1 ;  /* 0x0ce00000b0d97fae */ /* 0x000fe2000892184e */
[-C--:B------:R-:W-:Y:S01]  /*2e60*/  ISETP.GE.AND P2, PT, R77, R86.reuse, PT ;  /* 0x000000564d00720c */ /* 0x080fe20003f46270 */
[----:B-1----:R-:W-:Y:S01]  /*2e70*/  IMAD.WIDE R180, R78, 0x4, R180 ;  /* 0x000000044eb47825 */ /* 0x002fe200078e02b4 */
[----:B------:R-:W-:Y:S01]  /*2e80*/  SEL R88, R88, RZ, P5 ;  /* 0x000000ff58587207 */ /* 0x000fe20002800000 */
[----:B------:R-:W-:Y:S01]  /*2e90*/  LDGSTS.E [R215+0xc300], desc[UR14][R152.64], P1 ;  /* 0x0c30000098d77fae */ /* 0x000fe2000892184e */
[----:B------:R-:W-:Y:S01]  /*2ea0*/  SEL R222, RZ, 0x4, P2 ;  /* 0x00000004ffde7807 */ /* 0x000fe20001000000 */
[----:B--2---:R-:W-:Y:S01]  /*2eb0*/  IMAD.WIDE R190, R78, 0x4, R190 ;  /* 0x000000044ebe7825 */ /* 0x004fe200078e02be */
[-C--:B------:R-:W-:Y:S01]  /*2ec0*/  ISETP.GE.AND P2, PT, R81, R86.reuse, PT ;  /* 0x000000565100720c */ /* 0x080fe20003f46270 */
[----:B------:R-:W-:Y:S01]  /*2ed0*/  LDGSTS.E [R215+0xc700], desc[UR14][R162.64], P1 ;  /* 0x0c700000a2d77fae */ /* 0x000fe2000892184e */
[----:B------:R-:W-:Y:S01]  /*2ee0*/  SEL R94, R94, RZ, P5 ;  /* 0x000000ff5e5e7207 */ /* 0x000fe20002800000 */
[C---:B---3--:R-:W-:Y:S01]  /*2ef0*/  IMAD.WIDE R120, R78.reuse, 0x4, R120 ;  /* 0x000000044e787825 */ /* 0x048fe200078e0278 */
[----:B------:R-:W-:Y:S01]  /*2f00*/  SEL R214, RZ, 0x4, P2 ;  /* 0x00000004ffd67807 */ /* 0x000fe20001000000 */
[----:B------:R-:W-:Y:S01]  /*2f10*/  LDGSTS.E [R215+0xcb00], desc[UR14][R170.64], P1 ;  /* 0x0cb00000aad77fae */ /* 0x000fe2000892184e */
[-C--:B------:R-:W-:Y:S01]  /*2f20*/  ISETP.GE.AND P2, PT, R85, R86.reuse, PT ;  /* 0x000000565500720c */ /* 0x080fe20003f46270 */
[----:B----4-:R-:W-:Y:S01]  /*2f30*/  IMAD.WIDE R32, R78, 0x4, R32 ;  /* 0x000000044e207825 */ /* 0x010fe200078e0220 */
[----:B------:R-:W-:Y:S01]  /*2f40*/  SEL R234, R234, RZ, P5 ;  /* 0x000000ffeaea7207 */ /* 0x000fe20002800000 */
[----:B------:R-:W-:Y:S01]  /*2f50*/  LDGSTS.E [R215+0xcf00], desc[UR14][R178.64], P1 ;  /* 0x0cf00000b2d77fae */ /* 0x000fe2000892184e */
[-C--:B------:R-:W-:Y:S01]  /*2f60*/  ISETP.GE.AND P1, PT, R79, R86.reuse, PT ;  /* 0x000000564f00720c */ /* 0x080fe20003f26270 */
[----:B-----5:R-:W-:Y:S01]  /*2f70*/  IMAD.WIDE R188, R78, 0x4, R188 ;  /* 0x000000044ebc7825 */ /* 0x020fe200078e02bc */
[----:B------:R-:W-:Y:S01]  /*2f80*/  SEL R236, R236, RZ, P5 ;  /* 0x000000ffecec7207 */ /* 0x000fe20002800000 */
[----:B------:R-:W0:Y:S01]  /*2f90*/  LDGDEPBAR ;  /* 0x00000000000079af */ /* 0x000e220000000000 */
[----:B------:R-:W-:Y:S01]  /*2fa0*/  SEL R218, RZ, 0x4, P1 ;  /* 0x00000004ffda7807 */ /* 0x000fe20000800000 */
[----:B------:R-:W-:Y:S01]  /*2fb0*/  IMAD.WIDE R186, R78, 0x4, R186 ;  /* 0x000000044eba7825 */ /* 0x000fe200078e02ba */
[----:B------:R-:W-:Y:S01]  /*2fc0*/  ISETP.GE.AND P1, PT, R83, R86, PT ;  /* 0x000000565300720c */ /* 0x000fe20003f26270 */
[----:B------:R-:W-:Y:S01]  /*2fd0*/  BAR.SYNC.DEFER_BLOCKING 0x0 ;  /* 0x0000000000007b1d */ /* 0x000fe20000010000 */
[----:B------:R-:W-:Y:S01]  /*2fe0*/  SEL R232, R232, RZ, P5 ;  /* 0x000000ffe8e87207 */ /* 0x000fe20002800000 */
[----:B------:R-:W-:Y:S01]  /*2ff0*/  IMAD.WIDE R28, R78, 0x4, R28 ;  /* 0x000000044e1c7825 */ /* 0x000fe200078e021c */
[----:B------:R-:W-:-:S02]  /*3000*/  SEL R210, RZ, 0x4, P1 ;  /* 0x00000004ffd27807 */ /* 0x000fc40000800000 */
[----:B------:R-:W-:Y:S01]  /*3010*/  ISETP.NE.U32.AND P1, PT, R88, RZ, PT ;  /* 0x000000ff5800720c */ /* 0x000fe20003f25070 */
[----:B------:R-:W-:Y:S01]  /*3020*/  IMAD.WIDE R114, R78, 0x4, R114 ;  /* 0x000000044e727825 */ /* 0x000fe200078e0272 */
[----:B------:R-:W-:Y:S02]  /*3030*/  SEL R230, R230, RZ, P5 ;  /* 0x000000ffe6e67207 */ /* 0x000fe40002800000 */
[----:B------:R-:W-:Y:S01]  /*3040*/  SEL R228, R228, RZ, P5 ;  /* 0x000000ffe4e47207 */ /* 0x000fe20002800000 */
[----:B------:R-:W-:Y:S01]  /*3050*/  IMAD.WIDE R184, R78, 0x4, R184 ;  /* 0x000000044eb87825 */ /* 0x000fe200078e02b8 */
[----:B------:R-:W-:Y:S02]  /*3060*/  SEL R226, R226, RZ, P5 ;  /* 0x000000ffe2e27207 */ /* 0x000fe40002800000 */
[----:B------:R-:W-:Y:S01]  /*3070*/  SEL R224, R224, RZ, P5 ;  /* 0x000000ffe0e07207 */ /* 0x000fe20002800000 */
[----:B------:R-:W-:Y:S01]  /*3080*/  IMAD.WIDE R182, R78, 0x4, R182 ;  /* 0x000000044eb67825 */ /* 0x000fe200078e02b6 */
[----:B------:R-:W-:-:S02]  /*3090*/  SEL R220, R220, RZ, P5 ;  /* 0x000000ffdcdc7207 */ /* 0x000fc40002800000 */
[----:B------:R-:W-:Y:S01]  /*30a0*/  SEL R216, R216, RZ, P5 ;  /* 0x000000ffd8d87207 */ /* 0x000fe20002800000 */
[----:B------:R-:W-:Y:S01]  /*30b0*/  IMAD.WIDE R122, R78, 0x4, R122 ;  /* 0x000000044e7a7825 */ /* 0x000fe200078e027a */
[----:B------:R-:W-:Y:S02]  /*30c0*/  SEL R222, R222, RZ, P5 ;  /* 0x000000ffdede7207 */ /* 0x000fe40002800000 */
[----:B------:R-:W-:Y:S01]  /*30d0*/  SEL R218, R218, RZ, P5 ;  /* 0x000000ffdada7207 */ /* 0x000fe20002800000 */
[----:B------:R-:W-:Y:S01]  /*30e0*/  IMAD.WIDE R118, R78, 0x4, R118 ;  /* 0x000000044e767825 */ /* 0x000fe200078e0276 */
[----:B------:R-:W-:Y:S01]  /*30f0*/  SEL R214, R214, RZ, P5 ;  /* 0x000000ffd6d67207 */ /* 0x000fe20002800000 */
[----:B------:R-:W-:Y:S01]  /*3100*/  @!PT LDS RZ, [RZ] ;  /* 0x00000000fffff984 */ /* 0x000fe20000000800 */
[----:B------:R-:W-:Y:S01]  /*3110*/  @!PT LDS RZ, [RZ] ;  /* 0x00000000fffff984 */ /* 0x000fe20000000800 */
[----:B------:R-:W-:Y:S01]  /*3120*/  @!PT LDS RZ, [RZ] ;  /* 0x00000000fffff984 */ /* 0x000fe20000000800 */
[----:B------:R1:W-:Y:S01]  /*3130*/  LDGSTS.E [R237+0x4000], desc[UR14][R180.64], P4 ;  /* 0x04000000b4ed7fae */ /* 0x0003e2000a12184e */
[-C--:B------:R-:W-:Y:S01]  /*3140*/  ISETP.GE.AND P4, PT, R87, R86.reuse, PT ;  /* 0x000000565700720c */ /* 0x080fe20003f86270 */
[----:B------:R-:W-:Y:S01]  /*3150*/  IMAD.WIDE R128, R78, 0x4, R128 ;  /* 0x000000044e807825 */ /* 0x000fe200078e0280 */
[----:B------:R-:W-:Y:S01]  /*3160*/  SEL R210, R210, RZ, P5 ;  /* 0x000000ffd2d27207 */ /* 0x000fe20002800000 */
[----:B------:R-:W-:Y:S01]  /*3170*/  LDGSTS.E [R237+0x4008], desc[UR14][R190.64], P0 ;  /* 0x04008000beed7fae */ /* 0x000fe2000812184e */
[-C--:B------:R-:W-:Y:S01]  /*3180*/  ISETP.GE.AND P0, PT, R91, R86.reuse, PT ;  /* 0x000000565b00720c */ /* 0x080fe20003f06270 */
[C---:B------:R-:W-:Y:S01]  /*3190*/  IMAD.WIDE R132, R78.reuse, 0x4, R132 ;  /* 0x000000044e847825 */ /* 0x040fe200078e0284 */
[----:B------:R-:W-:Y:S01]  /*31a0*/  SEL R212, RZ, 0x4, P4 ;  /* 0x00000004ffd47807 */ /* 0x000fe20002000000 */
[----:B------:R-:W-:Y:S01]  /*31b0*/  LDGSTS.E [R237+0x6000], desc[UR14][R120.64], P1 ;  /* 0x0600000078ed7fae */ /* 0x000fe2000892184e */
[----:B------:R-:W-:Y:S01]  /*31c0*/  SEL R96, RZ, 0x4, P0 ;  /* 0x00000004ff607807 */ /* 0x000fe20000000000 */
[----:B------:R-:W-:Y:S01]  /*31d0*/  IMAD.WIDE R24, R78, 0x4, R24 ;  /* 0x000000044e187825 */ /* 0x000fe200078e0218 */
[----:B------:R-:W-:-:S02]  /*31e0*/  ISETP.GE.AND P0, PT, R95, R86, PT ;  /* 0x000000565f00720c */ /* 0x000fc40003f06270 */
[----:B-1----:R-:W-:Y:S01]  /*31f0*/  SEL R181, RZ, 0x4, P2 ;  /* 0x00000004ffb57807 */ /* 0x002fe20001000000 */
[----:B------:R-:W-:Y:S01]  /*3200*/  IMAD.WIDE R142, R78, 0x4, R142 ;  /* 0x000000044e8e7825 */ /* 0x000fe200078e028e */
[-C--:B------:R-:W-:Y:S02]  /*3210*/  ISETP.GE.AND P2, PT, R89, R86.reuse, PT ;  /* 0x000000565900720c */ /* 0x080fe40003f46270 */
[----:B------:R-:W-:Y:S01]  /*3220*/  ISETP.NE.U32.AND P4, PT, R94, RZ, PT ;  /* 0x000000ff5e00720c */ /* 0x000fe20003f85070 */
[C---:B------:R-:W-:Y:S01]  /*3230*/  IMAD.WIDE R134, R78.reuse, 0x4, R134 ;  /* 0x000000044e867825 */ /* 0x040fe200078e0286 */
[----:B------:R-:W-:Y:S02]  /*3240*/  SEL R180, RZ, 0x4, P2 ;  /* 0x00000004ffb47807 */ /* 0x000fe40001000000 */
[----:B------:R-:W-:Y:S01]  /*3250*/  ISETP.GE.AND P2, PT, R93, R86, PT ;  /* 0x000000565d00720c */ /* 0x000fe20003f46270 */
[----:B------:R-:W-:Y:S01]  /*3260*/  IMAD.WIDE R136, R78, 0x4, R136 ;  /* 0x000000044e887825 */ /* 0x000fe200078e0288 */
[----:B------:R-:W-:-:S02]  /*3270*/  SEL R88, RZ, 0x4, P0 ;  /* 0x00000004ff587807 */ /* 0x000fc40000000000 */
[----:B------:R-:W-:Y:S01]  /*3280*/  ISETP.NE.U32.AND P0, PT, R234, RZ, PT ;  /* 0x000000ffea00720c */ /* 0x000fe20003f05070 */
[----:B------:R-:W-:Y:S01]  /*3290*/  IMAD.WIDE R108, R78, 0x4, R108 ;  /* 0x000000044e6c7825 */ /* 0x000fe200078e026c */
[----:B------:R-:W-:Y:S02]  /*32a0*/  SEL R94, RZ, 0x4, P2 ;  /* 0x00000004ff5e7807 */ /* 0x000fe40001000000 */
[----:B------:R-:W-:Y:S01]  /*32b0*/  ISETP.NE.U32.AND P2, PT, R236, RZ, PT ;  /* 0x000000ffec00720c */ /* 0x000fe20003f45070 */
[----:B------:R1:W-:Y:S01]  /*32c0*/  LDGSTS.E [R237+0x6008], desc[UR14][R32.64], P4 ;  /* 0x0600800020ed7fae */ /* 0x0003e2000a12184e */
[----:B------:R-:W-:Y:S01]  /*32d0*/  ISETP.NE.U32.AND P1, PT, R232, RZ, PT ;  /* 0x000000ffe800720c */ /* 0x000fe20003f25070 */
[----:B------:R-:W-:Y:S01]  /*32e0*/  IMAD.WIDE R116, R78, 0x4, R116 ;  /* 0x000000044e747825 */ /* 0x000fe200078e0274 */
[----:B------:R-:W-:Y:S02]  /*32f0*/  ISETP.NE.U32.AND P4, PT, R230, RZ, PT ;  /* 0x000000ffe600720c */ /* 0x000fe40003f85070 */
[----:B------:R-:W-:Y:S01]  /*3300*/  SEL R181, R181, RZ, P5 ;  /* 0x000000ffb5b57207 */ /* 0x000fe20002800000 */
[----:B------:R-:W-:Y:S01]  /*3310*/  IMAD.WIDE R138, R78, 0x4, R138 ;  /* 0x000000044e8a7825 */ /* 0x000fe200078e028a */
[----:B------:R-:W-:Y:S01]  /*3320*/  SEL R212, R212, RZ, P5 ;  /* 0x000000ffd4d47207 */ /* 0x000fe20002800000 */
[----:B------:R-:W-:Y:S01]  /*3330*/  LDGSTS.E [R235+0x4000], desc[UR14][R188.64], P0 ;  /* 0x04000000bceb7fae */ /* 0x000fe2000812184e */
[----:B------:R-:W-:Y:S01]  /*3340*/  ISETP.NE.U32.AND P0, PT, R228, RZ, PT ;  /* 0x000000ffe400720c */ /* 0x000fe20003f05070 */
        /* <DEDUP_REMOVED lines=17> */
[----:B-1----:R-:W-:Y:S01]  /*3460*/  CS2R R32, SRZ ;  /* 0x0000000000207805 */ /* 0x002fe2000001ff00 */
[----:B------:R-:W-:Y:S01]  /*3470*/  LDGSTS.E [R233+0x4008], desc[UR14][R182.64], P2 ;  /* 0x04008000b6e97fae */ /* 0x000fe2000912184e */
[----:B------:R-:W-:Y:S01]  /*3480*/  ISETP.NE.U32.AND P2, PT, R222, RZ, PT ;  /* 0x000000ffde00720c */ /* 0x000fe20003f45070 */
[----:B------:R-:W-:-:S02]  /*3490*/  IMAD.WIDE R30, R78, 0x4, R30 ;  /* 0x000000044e1e7825 */ /* 0x000fc400078e021e */
[----:B------:R-:W-:Y:S01]  /*34a0*/  LDGSTS.E [R233+0x6000], desc[UR14][R122.64], P1 ;  /* 0x060000007ae97fae */ /* 0x000fe2000892184e */
[----:B------:R-:W-:Y:S01]  /*34b0*/  ISETP.NE.U32.AND P1, PT, R218, RZ, PT ;  /* 0x000000ffda00720c */ /* 0x000fe20003f25070 */
[----:B------:R-:W-:Y:S02]  /*34c0*/  IMAD.WIDE R36, R78, 0x4, R36 ;  /* 0x000000044e247825 */ /* 0x000fe400078e0224 */
[----:B------:R-:W-:Y:S01]  /*34d0*/  LDGSTS.E [R233+0x6008], desc[UR14][R118.64], P4 ;  /* 0x0600800076e97fae */ /* 0x000fe2000a12184e */
[----:B------:R-:W-:Y:S01]  /*34e0*/  ISETP.NE.U32.AND P4, PT, R214, RZ, PT ;  /* 0x000000ffd600720c */ /* 0x000fe20003f85070 */
[----:B------:R-:W-:Y:S02]  /*34f0*/  IMAD.WIDE R34, R78, 0x4, R34 ;  /* 0x000000044e227825 */ /* 0x000fe400078e0222 */
[----:B------:R-:W-:Y:S01]  /*3500*/  LDGSTS.E [R231+0x4000], desc[UR14][R128.64], P0 ;  /* 0x0400000080e77fae */ /* 0x000fe2000812184e */
[----:B------:R-:W-:Y:S01]  /*3510*/  ISETP.NE.U32.AND P0, PT, R210, RZ, PT ;  /* 0x000000ffd200720c */ /* 0x000fe20003f05070 */
[----:B------:R-:W-:-:S02]  /*3520*/  IMAD.WIDE R140, R78, 0x4, R140 ;  /* 0x000000044e8c7825 */ /* 0x000fc400078e028c */
[----:B------:R1:W-:Y:S01]  /*3530*/  LDGSTS.E [R231+0x4008], desc[UR14][R132.64], P3 ;  /* 0x0400800084e77fae */ /* 0x0003e2000992184e */
[----:B------:R-:W-:Y:S01]  /*3540*/  ISETP.NE.U32.AND P3, PT, R181, RZ, PT ;  /* 0x000000ffb500720c */ /* 0x000fe20003f65070 */
[----:B------:R-:W-:Y:S02]  /*3550*/  IMAD.WIDE R26, R78, 0x4, R26 ;  /* 0x000000044e1a7825 */ /* 0x000fe400078e021a */
[----:B------:R2:W-:Y:S01]  /*3560*/  LDGSTS.E [R231+0x6000], desc[UR14][R24.64], P2 ;  /* 0x0600000018e77fae */ /* 0x0005e2000912184e */
[----:B------:R-:W-:Y:S01]  /*3570*/  ISETP.NE.U32.AND P2, PT, R212, RZ, PT ;  /* 0x000000ffd400720c */ /* 0x000fe20003f45070 */
[----:B------:R-:W-:Y:S02]  /*3580*/  IMAD.WIDE R144, R78, 0x4, R144 ;  /* 0x000000044e907825 */ /* 0x000fe400078e0290 */
[----:B------:R-:W-:Y:S01]  /*3590*/  LDGSTS.E [R231+0x6008], desc[UR14][R142.64], P6 ;  /* 0x060080008ee77fae */ /* 0x000fe2000b12184e */
[----:B------:R-:W-:-:S03]  /*35a0*/  ISETP.NE.U32.AND P6, PT, R180, RZ, PT ;  /* 0x000000ffb400720c */ /* 0x000fc60003fc5070 */
[----:B------:R-:W-:Y:S01]  /*35b0*/  LDGSTS.E [R229+0x4000], desc[UR14][R134.64], P1 ;  /* 0x0400000086e57fae */ /* 0x000fe2000892184e */
[----:B------:R-:W-:Y:S01]  /*35c0*/  ISETP.NE.U32.AND P1, PT, R96, RZ, PT ;  /* 0x000000ff6000720c */ /* 0x000fe20003f25070 */
[----:B-1----:R-:W-:Y:S02]  /*35d0*/  IMAD.SHL.U32 R133, R127, 0x40, RZ ;  /* 0x000000407f857824 */ /* 0x002fe400078e00ff */
[----:B------:R-:W-:Y:S01]  /*35e0*/  LDGSTS.E [R229+0x4008], desc[UR14][R136.64], P4 ;  /* 0x0400800088e57fae */ /* 0x000fe2000a12184e */
[----:B------:R-:W-:Y:S01]  /*35f0*/  ISETP.NE.U32.AND P4, PT, R94, RZ, PT ;  /* 0x000000ff5e00720c */ /* 0x000fe20003f85070 */
[C---:B------:R-:W-:Y:S02]  /*3600*/  IMAD.WIDE R146, R133.reuse, 0x4, R146 ;  /* 0x0000000485927825 */ /* 0x040fe400078e0292 */
[----:B------:R-:W-:Y:S01]  /*3610*/  LDGSTS.E [R229+0x6000], desc[UR14][R108.64], P0 ;  /* 0x060000006ce57fae */ /* 0x000fe2000812184e */
[----:B------:R-:W-:Y:S01]  /*3620*/  ISETP.NE.U32.AND P0, PT, R88, RZ, PT ;  /* 0x000000ff5800720c */ /* 0x000fe20003f05070 */
[----:B------:R-:W-:-:S02]  /*3630*/  IMAD.WIDE R156, R133, 0x4, R156 ;  /* 0x00000004859c7825 */ /* 0x000fc400078e029c */
[----:B------:R-:W-:Y:S01]  /*3640*/  LDGSTS.E [R229+0x6008], desc[UR14][R116.64], P3 ;  /* 0x0600800074e57fae */ /* 0x000fe2000992184e */
[-C--:B------:R-:W-:Y:S01]  /*3650*/  ISETP.GE.AND P3, PT, R5, R86.reuse, PT ;  /* 0x000000560500720c */ /* 0x080fe20003f66270 */
[----:B------:R-:W-:Y:S02]  /*3660*/  IMAD.WIDE R164, R133, 0x4, R164 ;  /* 0x0000000485a47825 */ /* 0x000fe400078e02a4 */
[----:B------:R-:W-:Y:S01]  /*3670*/  LDGSTS.E [R227+0x4000], desc[UR14][R138.64], P2 ;  /* 0x040000008ae37fae */ /* 0x000fe2000912184e */
[-C--:B------:R-:W-:Y:S01]  /*3680*/  ISETP.GE.AND P2, PT, R51, R86.reuse, PT ;  /* 0x000000563300720c */ /* 0x080fe20003f46270 */
[----:B------:R-:W-:Y:S02]  /*3690*/  IMAD.WIDE R172, R133, 0x4, R172 ;  /* 0x0000000485ac7825 */ /* 0x000fe400078e02ac */
[----:B------:R-:W-:Y:S01]  /*36a0*/  LDGSTS.E [R227+0x4008], desc[UR14][R106.64], P6 ;  /* 0x040080006ae37fae */ /* 0x000fe2000b12184e */
[----:B------:R-:W-:Y:S01]  /*36b0*/  ISETP.GE.AND P6, PT, R97, R86, PT ;  /* 0x000000566100720c */ /* 0x000fe20003fc6270 */
[----:B------:R-:W-:-:S02]  /*36c0*/  IMAD.WIDE R148, R133, 0x4, R148 ;  /* 0x0000000485947825 */ /* 0x000fc400078e0294 */
[----:B------:R-:W-:Y:S01]  /*36d0*/  LDGSTS.E [R227+0x6000], desc[UR14][R110.64], P1 ;  /* 0x060000006ee37fae */ /* 0x000fe2000892184e */
[-C--:B------:R-:W-:Y:S01]  /*36e0*/  ISETP.GE.AND P1, PT, R49, R86.reuse, PT ;  /* 0x000000563100720c */ /* 0x080fe20003f26270 */
[C---:B------:R-:W-:Y:S01]  /*36f0*/  IMAD.WIDE R158, R133.reuse, 0x4, R158 ;  /* 0x00000004859e7825 */ /* 0x040fe200078e029e */
[----:B--2---:R-:W-:Y:S01]  /*3700*/  SEL R24, RZ, 0x4, P6 ;  /* 0x00000004ff187807 */ /* 0x004fe20003000000 */
[----:B------:R-:W-:Y:S01]  /*3710*/  LDGSTS.E [R227+0x6008], desc[UR14][R112.64], P4 ;  /* 0x0600800070e37fae */ /* 0x000fe2000a12184e */
[----:B------:R-:W-:Y:S01]  /*3720*/  SEL R28, RZ, 0x4, P1 ;  /* 0x00000004ff1c7807 */ /* 0x000fe20000800000 */
[----:B------:R-:W-:Y:S01]  /*3730*/  IMAD.WIDE R166, R133, 0x4, R166 ;  /* 0x0000000485a67825 */ /* 0x000fe200078e02a6 */
[-C--:B------:R-:W-:Y:S01]  /*3740*/  ISETP.GE.AND P4, PT, R99, R86.reuse, PT ;  /* 0x000000566300720c */ /* 0x080fe20003f86270 */
[----:B------:R-:W-:Y:S01]  /*3750*/  LDGSTS.E [R225+0x4000], desc[UR14][R124.64], P0 ;  /* 0x040000007ce17fae */ /* 0x000fe2000812184e */
[----:B------:R-:W-:Y:S01]  /*3760*/  SEL R28, R28, RZ, P5 ;  /* 0x000000ff1c1c7207 */ /* 0x000fe20002800000 */
[----:B------:R-:W-:Y:S01]  /*3770*/  IMAD.WIDE R174, R133, 0x4, R174 ;  /* 0x0000000485ae7825 */ /* 0x000fe200078e02ae */
[----:B------:R-:W-:-:S02]  /*3780*/  ISETP.GE.AND P6, PT, R101, R86, PT ;  /* 0x000000566500720c */ /* 0x000fc40003fc6270 */
[----:B------:R-:W-:Y:S01]  /*3790*/  SEL R24, R24, RZ, P5 ;  /* 0x000000ff18187207 */ /* 0x000fe20002800000 */
[----:B------:R-:W-:Y:S01]  /*37a0*/  IMAD.WIDE R150, R133, 0x4, R150 ;  /* 0x0000000485967825 */ /* 0x000fe200078e0296 */
[----:B------:R-:W-:Y:S02]  /*37b0*/  ISETP.GE.AND P1, PT, R103, R86, PT ;  /* 0x000000566700720c */ /* 0x000fe40003f26270 */
[----:B------:R-:W-:Y:S01]  /*37c0*/  ISETP.NE.U32.AND P0, PT, R28, RZ, PT ;  /* 0x000000ff1c00720c */ /* 0x000fe20003f05070 */
[C---:B------:R-:W-:Y:S01]  /*37d0*/  IMAD.WIDE R160, R133.reuse, 0x4, R160 ;  /* 0x0000000485a07825 */ /* 0x040fe200078e02a0 */
[----:B------:R-:W-:Y:S02]  /*37e0*/  SEL R25, RZ, 0x4, P4 ;  /* 0x00000004ff197807 */ /* 0x000fe40002000000 */
[----:B------:R-:W-:Y:S01]  /*37f0*/  SEL R28, RZ, 0x4, P6 ;  /* 0x00000004ff1c7807 */ /* 0x000fe20003000000 */
[----:B------:R-:W-:Y:S01]  /*3800*/  IMAD.WIDE R168, R133, 0x4, R168 ;  /* 0x0000000485a87825 */ /* 0x000fe200078e02a8 */
[----:B------:R-:W-:-:S02]  /*3810*/  ISETP.NE.U32.AND P6, PT, R24, RZ, PT ;  /* 0x000000ff1800720c */ /* 0x000fc40003fc5070 */
[----:B------:R-:W-:Y:S01]  /*3820*/  SEL R24, RZ, 0x4, P1 ;  /* 0x00000004ff187807 */ /* 0x000fe20000800000 */
[----:B------:R-:W-:Y:S01]  /*3830*/  IMAD.WIDE R176, R133, 0x4, R176 ;  /* 0x0000000485b07825 */ /* 0x000fe200078e02b0 */
[----:B------:R-:W-:Y:S02]  /*3840*/  ISETP.GE.AND P4, PT, R105, R86, PT ;  /* 0x000000566900720c */ /* 0x000fe40003f86270 */
[----:B------:R-:W-:Y:S01]  /*3850*/  SEL R25, R25, RZ, P5 ;  /* 0x000000ff19197207 */ /* 0x000fe20002800000 */
[----:B------:R-:W1:Y:S01]  /*3860*/  S2R R86, SR_TID.X ;  /* 0x0000000000567919 */ /* 0x000e620000002100 */
[----:B------:R-:W-:Y:S01]  /*3870*/  SEL R24, R24, RZ, P5 ;  /* 0x000000ff18187207 */ /* 0x000fe20002800000 */
[----:B------:R-:W-:Y:S01]  /*3880*/  IMAD.WIDE R152, R133, 0x4, R152 ;  /* 0x0000000485987825 */ /* 0x000fe200078e0298 */
[----:B------:R-:W-:Y:S02]  /*3890*/  SEL R29, RZ, 0x4, P4 ;  /* 0x00000004ff1d7807 */ /* 0x000fe40002000000 */
[----:B------:R-:W-:Y:S01]  /*38a0*/  ISETP.NE.U32.AND P1, PT, R25, RZ, PT ;  /* 0x000000ff1900720c */ /* 0x000fe20003f25070 */
[----:B------:R2:W-:Y:S01]  /*38b0*/  LDGSTS.E [R225+0x4008], desc[UR14][R38.64], P6 ;  /* 0x0400800026e17fae */ /* 0x0005e2000b12184e */
[----:B------:R-:W-:Y:S01]  /*38c0*/  SEL R28, R28, RZ, P5 ;  /* 0x000000ff1c1c7207 */ /* 0x000fe20002800000 */
[----:B------:R-:W-:Y:S01]  /*38d0*/  IMAD.WIDE R162, R133, 0x4, R162 ;  /* 0x0000000485a27825 */ /* 0x000fe200078e02a2 */
[----:B------:R-:W-:-:S02]  /*38e0*/  SEL R25, RZ, 0x4, P2 ;  /* 0x00000004ff197807 */ /* 0x000fc40001000000 */
[----:B------:R-:W-:Y:S01]  /*38f0*/  ISETP.NE.U32.AND P2, PT, R24, RZ, PT ;  /* 0x000000ff1800720c */ /* 0x000fe20003f45070 */
[----:B------:R-:W-:Y:S01]  /*3900*/  IMAD.WIDE R170, R133, 0x4, R170 ;  /* 0x0000000485aa7825 */ /* 0x000fe200078e02aa */
[----:B------:R-:W-:Y:S02]  /*3910*/  SEL R24, RZ, 0x4, P3 ;  /* 0x00000004ff187807 */ /* 0x000fe40001800000 */
[----:B------:R-:W-:Y:S01]  /*3920*/  SEL R29, R29, RZ, P5 ;  /* 0x000000ff1d1d7207 */ /* 0x000fe20002800000 */
[----:B------:R-:W-:Y:S01]  /*3930*/  IMAD.WIDE R178, R133, 0x4, R178 ;  /* 0x0000000485b27825 */ /* 0x000fe200078e02b2 */
[----:B------:R-:W-:Y:S01]  /*3940*/  ISETP.NE.U32.AND P4, PT, R28, RZ, PT ;  /* 0x000000ff1c00720c */ /* 0x000fe20003f85070 */
[----:B------:R3:W-:Y:S01]  /*3950*/  LDGSTS.E [R225+0x6000], desc[UR14][R30.64], P1 ;  /* 0x060000001ee17fae */ /* 0x0007e2000892184e */
[----:B------:R-:W-:Y:S02]  /*3960*/  SEL R25, R25, RZ, P5 ;  /* 0x000000ff19197207 */ /* 0x000fe40002800000 */
[----:B--2---:R-:W-:-:S02]  /*3970*/  CS2R R38, SRZ ;  /* 0x0000000000267805 */ /* 0x004fc4000001ff00 */
[----:B------:R-:W-:Y:S02]  /*3980*/  SEL R24, R24, RZ, P5 ;  /* 0x000000ff18187207 */ /* 0x000fe40002800000 */
[----:B------:R-:W-:Y:S02]  /*3990*/  ISETP.NE.U32.AND P3, PT, R29, RZ, PT ;  /* 0x000000ff1d00720c */ /* 0x000fe40003f65070 */
[----:B------:R-:W-:Y:S02]  /*39a0*/  CS2R R28, SRZ ;  /* 0x00000000001c7805 */ /* 0x000fe4000001ff00 */
[----:B------:R-:W-:Y:S02]  /*39b0*/  ISETP.NE.U32.AND P5, PT, R25, RZ, PT ;  /* 0x000000ff1900720c */ /* 0x000fe40003fa5070 */
[----:B------:R-:W-:Y:S02]  /*39c0*/  ISETP.NE.U32.AND P6, PT, R24, RZ, PT ;  /* 0x000000ff1800720c */ /* 0x000fe40003fc5070 */
[----:B------:R-:W-:Y:S01]  /*39d0*/  CS2R R24, SRZ ;  /* 0x0000000000187805 */ /* 0x000fe2000001ff00 */
[----:B------:R2:W-:Y:S01]  /*39e0*/  LDGSTS.E [R225+0x6008], desc[UR14][R36.64], P4 ;  /* 0x0600800024e17fae */ /* 0x0005e2000a12184e */
[----:B---3--:R-:W-:Y:S01]  /*39f0*/  CS2R R30, SRZ ;  /* 0x00000000001e7805 */ /* 0x008fe2000001ff00 */
[----:B-1----:R-:W-:-:S02]  /*3a00*/  IMAD.SHL.U32 R88, R86, 0x8, RZ ;  /* 0x0000000856587824 */ /* 0x002fc400078e00ff */
[----:B------:R1:W-:Y:S01]  /*3a10*/  LDGSTS.E [R223+0x4000], desc[UR14][R34.64], P2 ;  /* 0x0400000022df7fae */ /* 0x0003e2000912184e */
[C---:B------:R-:W-:Y:S01]  /*3a20*/  IMAD.SHL.U32 R107, R86.reuse, 0x100, RZ ;  /* 0x00000100566b7824 */ /* 0x040fe200078e00ff */
[----:B------:R-:W-:Y:S02]  /*3a30*/  LOP3.LUT R86, R86, 0x40, RZ, 0xc0, !PT ;  /* 0x0000004056567812 */ /* 0x000fe400078ec0ff */
[----:B------:R-:W-:Y:S01]  /*3a40*/  LDGSTS.E [R223+0x4008], desc[UR14][R140.64], P0 ;  /* 0x040080008cdf7fae */ /* 0x000fe2000812184e */
[----:B------:R-:W-:Y:S02]  /*3a50*/  ISETP.GE.AND P0, PT, R192, 0x40, PT ;  /* 0x00000040c000780c */ /* 0x000fe40003f06270 */
[----:B------:R-:W-:Y:S01]  /*3a60*/  LOP3.LUT R88, R88, 0x380, RZ, 0xc0, !PT ;  /* 0x0000038058587812 */ /* 0x000fe200078ec0ff */
[----:B------:R3:W-:Y:S01]  /*3a70*/  LDGSTS.E [R223+0x6000], desc[UR14][R26.64], P3 ;  /* 0x060000001adf7fae */ /* 0x0007e2000992184e */
[----:B--2---:R-:W-:Y:S02]  /*3a80*/  CS2R R36, SRZ ;  /* 0x0000000000247805 */ /* 0x004fe4000001ff00 */
[----:B------:R-:W-:Y:S01]  /*3a90*/  LOP3.LUT R107, R107, 0x800, RZ, 0xc0, !PT ;  /* 0x000008006b6b7812 */ /* 0x000fe200078ec0ff */
[----:B------:R2:W-:Y:S01]  /*3aa0*/  LDGSTS.E [R223+0x6008], desc[UR14][R144.64], P5 ;  /* 0x0600800090df7fae */ /* 0x0005e2000a92184e */
[----:B-1----:R-:W-:-:S03]  /*3ab0*/  CS2R R34, SRZ ;  /* 0x0000000000227805 */ /* 0x002fc6000001ff00 */
[----:B------:R-:W0:Y:S04]  /*3ac0*/  LDGDEPBAR ;  /* 0x00000000000079af */ /* 0x000e280000000000 */
[----:B------:R2:W-:Y:S01]  /*3ad0*/  LDGSTS.E [R221+0xe000], desc[UR14][R146.64], P6 ;  /* 0x0e00000092dd7fae */ /* 0x0005e2000b12184e */
[----:B---3--:R-:W-:-:S03]  /*3ae0*/  CS2R R26, SRZ ;  /* 0x00000000001a7805 */ /* 0x008fc6000001ff00 */
[----:B------:R2:W-:Y:S04]  /*3af0*/  LDGSTS.E [R221+0xe400], desc[UR14][R156.64], P6 ;  /* 0x0e4000009cdd7fae */ /* 0x0005e8000b12184e */
        /* <DEDUP_REMOVED lines=14> */
[----:B------:R-:W0:Y:S01]  /*3be0*/  LDGDEPBAR ;  /* 0x00000000000079af */ /* 0x000e220000000000 */
[----:B------:R-:W-:Y:S05]  /*3bf0*/  @!P0 BRA `(.L_x_0) ;  /* 0x0000002000248947 */ /* 0x000fea0003800000 */
[----:B------:R-:W-:Y:S01]  /*3c00*/  SHF.R.S32.HI R25, RZ, 0x1f, R90 ;  /* 0x0000001fff197819 */ /* 0x000fe2000001145a */
[----:B------:R-:W-:Y:S01]  /*3c10*/  IMAD.SHL.U32 R189, R133, 0x8, RZ ;  /* 0x0000000885bd7824 */ /* 0x000fe200078e00ff */
[----:B------:R-:W-:Y:S01]  /*3c20*/  SHF.R.S32.HI R27, RZ, 0x1f, R92 ;  /* 0x0000001fff1b7819 */ /* 0x000fe2000001145c */
[-C--:B------:R-:W-:Y:S01]  /*3c30*/  IMAD R106, R105, R126.reuse, RZ ;  /* 0x0000007e696a7224 */ /* 0x080fe200078e02ff */
[----:B------:R-:W-:Y:S01]  /*3c40*/  SHF.L.U64.HI R229, R90, 0x2, R25 ;  /* 0x000000025ae57819 */ /* 0x000fe20000010219 */
[-C--:B------:R-:W-:Y:S01]  /*3c50*/  IMAD R108, R101, R126.reuse, RZ ;  /* 0x0000007e656c7224 */ /* 0x080fe200078e02ff */
[----:B------:R-:W-:Y:S01]  /*3c60*/  SHF.R.S32.HI R25, RZ, 0x1f, R98 ;  /* 0x0000001fff197819 */ /* 0x000fe20000011462 */
[-C--:B------:R-:W-:Y:S01]  /*3c70*/  IMAD R110, R99, R126.reuse, RZ ;  /* 0x0000007e636e7224 */ /* 0x080fe200078e02ff */
[----:B------:R-:W-:Y:S01]  /*3c80*/  SHF.R.S32.HI R29, RZ, 0x1f, R102 ;  /* 0x0000001fff1d7819 */ /* 0x000fe20000011466 */
[-C--:B------:R-:W-:Y:S01]  /*3c90*/  IMAD R111, R93, R126.reuse, RZ ;  /* 0x0000007e5d6f7224 */ /* 0x080fe200078e02ff */
[----:B------:R-:W-:Y:S01]  /*3ca0*/  SHF.R.S32.HI R128, RZ, 0x1f, R133 ;  /* 0x0000001fff807819 */ /* 0x000fe20000011485 */
[-C--:B------:R-:W-:Y:S01]  /*3cb0*/  IMAD R112, R91, R126.reuse, RZ ;  /* 0x0000007e5b707224 */ /* 0x080fe200078e02ff */
[----:B------:R-:W-:Y:S01]  /*3cc0*/  SHF.L.U64.HI R90, R92, 0x2, R27 ;  /* 0x000000025c5a7819 */ /* 0x000fe2000001021b */
[-C--:B------:R-:W-:Y:S01]  /*3cd0*/  IMAD R113, R85, R126.reuse, RZ ;  /* 0x0000007e55717224 */ /* 0x080fe200078e02ff */
[----:B------:R-:W-:Y:S01]  /*3ce0*/  SHF.L.U64.HI R98, R98, 0x2, R25 ;  /* 0x0000000262627819 */ /* 0x000fe20000010219 */
[-C--:B------:R-:W-:Y:S01]  /*3cf0*/  IMAD R114, R83, R126.reuse, RZ ;  /* 0x0000007e53727224 */ /* 0x080fe200078e02ff */
[----:B------:R-:W-:Y:S01]  /*3d00*/  SHF.R.S32.HI R27, RZ, 0x1f, R100 ;  /* 0x0000001fff1b7819 */ /* 0x000fe20000011464 */
[-C--:B------:R-:W-:Y:S01]  /*3d10*/  IMAD R115, R77, R126.reuse, RZ ;  /* 0x0000007e4d737224 */ /* 0x080fe200078e02ff */
        /* <DEDUP_REMOVED lines=10> */
[-C--:B------:R-:W-:Y:S01]  /*3dc0*/  LEA R127, P1, R207, R189.reuse, 0x2 ;  /* 0x000000bdcf7f7211 */ /* 0x080fe200078210ff */
[-C--:B------:R-:W-:Y:S01]  /*3dd0*/  IMAD R121, R47, R126.reuse, RZ ;  /* 0x0000007e2f797224 */ /* 0x080fe200078e02ff */
[----:B------:R-:W-:Y:S01]  /*3de0*/  SHF.L.U64.HI R100, R100, 0x2, R27 ;  /* 0x0000000264647819 */ /* 0x000fe2000001021b */
[----:B------:R-:W-:Y:S01]  /*3df0*/  IMAD R122, R103, R126, RZ ;  /* 0x0000007e677a7224 */ /* 0x000fe200078e02ff */
[----:B--2---:R-:W-:Y:S01]  /*3e00*/  LEA.HI R152, R25, R192, RZ, 0x6 ;  /* 0x000000c019987211 */ /* 0x004fe200078f30ff */
[-C--:B------:R-:W-:Y:S01]  /*3e10*/  IMAD R123, R97, R126.reuse, RZ ;  /* 0x0000007e617b7224 */ /* 0x080fe200078e02ff */
[----:B------:R-:W-:Y:S01]  /*3e20*/  SHF.L.U64.HI R92, R213, 0x2, R24 ;  /* 0x00000002d55c7819 */ /* 0x000fe20000010218 */
[-C--:B------:R-:W-:Y:S01]  /*3e30*/  IMAD R124, R95, R126.reuse, RZ ;  /* 0x0000007e5f7c7224 */ /* 0x080fe200078e02ff */
[----:B------:R-:W-:Y:S01]  /*3e40*/  SHF.R.S32.HI R27, RZ, 0x1f, R208 ;  /* 0x0000001fff1b7819 */ /* 0x000fe200000114d0 */
[----:B------:R-:W-:Y:S01]  /*3e50*/  IMAD R125, R89, R126, RZ ;  /* 0x0000007e597d7224 */ /* 0x000fe200078e02ff */
[----:B------:R-:W-:Y:S01]  /*3e60*/  SHF.R.S32.HI R25, RZ, 0x1f, R206 ;  /* 0x0000001fff197819 */ /* 0x000fe200000114ce */
[----:B------:R-:W-:Y:S01]  /*3e70*/  VIADD R154, R154, 0xffffff80 ;  /* 0xffffff809a9a7836 */ /* 0x000fe20000000000 */
[-C--:B------:R-:W-:Y:S01]  /*3e80*/  LEA R109, P0, R208, R189.reuse, 0x2 ;  /* 0x000000bdd06d7211 */ /* 0x080fe200078010ff */
[----:B------:R-:W-:Y:S01]  /*3e90*/  IMAD.SHL.U32 R142, R133, 0x4, RZ ;  /* 0x00000004858e7824 */ /* 0x000fe200078e00ff */
[----:B------:R-:W-:-:S02]  /*3ea0*/  LEA R129, P2, R206, R189, 0x2 ;  /* 0x000000bdce817211 */ /* 0x000fc400078410ff */
[----:B------:R-:W-:Y:S02]  /*3eb0*/  CS2R R32, SRZ ;  /* 0x0000000000207805 */ /* 0x000fe4000001ff00 */
[----:B------:R-:W-:Y:S02]  /*3ec0*/  LEA.HI.X R167, R207, R29, R26, 0x2, P1 ;  /* 0x0000001dcfa77211 */ /* 0x000fe400008f141a */
[----:B------:R-:W-:Y:S02]  /*3ed0*/  CS2R R34, SRZ ;  /* 0x0000000000227805 */ /* 0x000fe4000001ff00 */
[----:B------:R-:W-:Y:S02]  /*3ee0*/  SHF.R.S32.HI R24, RZ, 0x1f, R205 ;  /* 0x0000001fff187819 */ /* 0x000fe400000114cd */
[----:B------:R-:W-:Y:S02]  /*3ef0*/  CS2R R36, SRZ ;  /* 0x0000000000247805 */ /* 0x000fe4000001ff00 */
[----:B------:R-:W-:-:S02]  /*3f00*/  LEA R143, P3, R205, R189, 0x2 ;  /* 0x000000bdcd8f7211 */ /* 0x000fc400078610ff */
[----:B------:R-:W-:Y:S02]  /*3f10*/  CS2R R38, SRZ ;  /* 0x0000000000267805 */ /* 0x000fe4000001ff00 */
[----:B------:R-:W-:Y:S01]  /*3f20*/  SHF.R.S32.HI R26, RZ, 0x1f, R203 ;  /* 0x0000001fff1a7819 */ /* 0x000fe200000114cb */
[----:B------:R-:W-:Y:S01]  /*3f30*/  UMOV UR12, 0x1 ;  /* 0x00000001000c7882 */ /* 0x000fe20000000000 */
[----:B------:R-:W-:Y:S01]  /*3f40*/  LEA R28, P1, R203, R189, 0x2 ;  /* 0x000000bdcb1c7211 */ /* 0x000fe200078210ff */
[----:B------:R-:W-:Y:S01]  /*3f50*/  UMOV UR13, 0xffffffff ;  /* 0xffffffff000d7882 */ /* 0x000fe20000000000 */
[-C--:B------:R-:W-:Y:S02]  /*3f60*/  LEA.HI.X R163, R208, R29.reuse, R27, 0x2, P0 ;  /* 0x0000001dd0a37211 */ /* 0x080fe400000f141b */
[-C--:B------:R-:W-:Y:S02]  /*3f70*/  LEA.HI.X R171, R206, R29.reuse, R25, 0x2, P2 ;  /* 0x0000001dceab7211 */ /* 0x080fe400010f1419 */
[----:B------:R-:W-:-:S02]  /*3f80*/  LEA.HI.X R175, R205, R29, R24, 0x2, P3 ;  /* 0x0000001dcdaf7211 */ /* 0x000fc400018f1418 */
[----:B------:R-:W-:Y:S02]  /*3f90*/  SHF.R.S32.HI R27, RZ, 0x1f, R204 ;  /* 0x0000001fff1b7819 */ /* 0x000fe400000114cc */
[----:B------:R-:W-:Y:S02]  /*3fa0*/  SHF.R.S32.HI R25, RZ, 0x1f, R202 ;  /* 0x0000001fff197819 */ /* 0x000fe400000114ca */
[-C--:B------:R-:W-:Y:S02]  /*3fb0*/  LEA R153, P0, R204, R189.reuse, 0x2 ;  /* 0x000000bdcc997211 */ /* 0x080fe400078010ff */
[----:B------:R-:W-:Y:S02]  /*3fc0*/  LEA R159, P2, R202, R189, 0x2 ;  /* 0x000000bdca9f7211 */ /* 0x000fe400078410ff */
[----:B------:R-:W-:Y:S02]  /*3fd0*/  LEA.HI.X R183, R203, R29, R26, 0x2, P1 ;  /* 0x0000001dcbb77211 */ /* 0x000fe400008f141a */
[----:B------:R-:W-:-:S02]  /*3fe0*/  SHF.R.S32.HI R24, RZ, 0x1f, R201 ;  /* 0x0000001fff187819 */ /* 0x000fc400000114c9 */
[-C--:B------:R-:W-:Y:S02]  /*3ff0*/  LEA R157, P3, R201, R189.reuse, 0x2 ;  /* 0x000000bdc99d7211 */ /* 0x080fe400078610ff */
[----:B------:R-:W-:Y:S02]  /*4000*/  SHF.R.S32.HI R26, RZ, 0x1f, R199 ;  /* 0x0000001fff1a7819 */ /* 0x000fe400000114c7 */
[----:B------:R-:W-:Y:S02]  /*4010*/  LEA R165, P1, R199, R189, 0x2 ;  /* 0x000000bdc7a57211 */ /* 0x000fe400078210ff */
        /* <DEDUP_REMOVED lines=16> */
[-C--:B------:R-:W-:Y:S02]  /*4120*/  LEA R177, P0, R196, R189.reuse, 0x2 ;  /* 0x000000bdc4b17211 */ /* 0x080fe400078010ff */
[----:B------:R-:W-:Y:S02]  /*4130*/  LEA R185, P2, R194, R189, 0x2 ;  /* 0x000000bdc2b97211 */ /* 0x000fe400078410ff */
[----:B------:R-:W-:Y:S02]  /*4140*/  LEA.HI.X R26, R195, R29, R26, 0x2, P1 ;  /* 0x0000001dc31a7211 */ /* 0x000fe400008f141a */
[----:B------:R-:W-:Y:S02]  /*4150*/  SHF.R.S32.HI R25, RZ, 0x1f, R194 ;  /* 0x0000001fff197819 */ /* 0x000fe400000114c2 */
[----:B------:R-:W-:-:S02]  /*4160*/  SHF.R.S32.HI R24, RZ, 0x1f, R193 ;  /* 0x0000001fff187819 */ /* 0x000fc400000114c1 */
[----:B------:R-:W-:Y:S02]  /*4170*/  LEA R189, P3, R193, R189, 0x2 ;  /* 0x000000bdc1bd7211 */ /* 0x000fe400078610ff */
[----:B------:R-:W-:Y:S02]  /*4180*/  LEA R155, P1, R78, R155, 0x3 ;  /* 0x0000009b4e9b7211 */ /* 0x000fe400078218ff */
[----:B------:R-:W-:Y:S02]  /*4190*/  IADD3 R109, P6, R109, UR8, RZ ;  /* 0x000000086d6d7c10 */ /* 0x000fe4000ffde0ff */
[-C--:B------:R-:W-:Y:S02]  /*41a0*/  LEA.HI.X R27, R196, R29.reuse, R27, 0x2, P0 ;  /* 0x0000001dc41b7211 */ /* 0x080fe400000f141b */
[-C--:B------:R-:W-:Y:S02]  /*41b0*/  LEA.HI.X R25, R194, R29.reuse, R25, 0x2, P2 ;  /* 0x0000001dc2197211 */ /* 0x080fe400010f1419 */
[----:B------:R-:W-:-:S02]  /*41c0*/  LEA.HI.X R24, R193, R29, R24, 0x2, P3 ;  /* 0x0000001dc1187211 */ /* 0x000fc400018f1418 */
[----:B------:R-:W-:Y:S01]  /*41d0*/  IADD3 R156, P0, R155, UR4, RZ ;  /* 0x000000049b9c7c10 */ /* 0x000fe2000ff1e0ff */
[----:B------:R-:W-:Y:S01]  /*41e0*/  UMOV UR4, URZ ;  /* 0x0000003f00047c82 */ /* 0x000fe20008000000 */
[----:B------:R-:W-:Y:S02]  /*41f0*/  IADD3.X R163, R163, UR9, RZ, P6, !PT ;  /* 0x00000009a3a37c10 */ /* 0x000fe4000b7fe4ff */
[----:B------:R-:W-:Y:S02]  /*4200*/  IADD3 R129, P4, R129, UR8, RZ ;  /* 0x0000000881817c10 */ /* 0x000fe4000ff9e0ff */
[----:B------:R-:W-:Y:S02]  /*4210*/  IADD3 R143, P3, R143, UR8, RZ ;  /* 0x000000088f8f7c10 */ /* 0x000fe4000ff7e0ff */
[----:B------:R-:W-:Y:S02]  /*4220*/  IADD3 R153, P2, R153, UR8, RZ ;  /* 0x0000000899997c10 */ /* 0x000fe4000ff5e0ff */
[----:B------:R-:W-:-:S02]  /*4230*/  IADD3 R155, P6, R28, UR8, RZ ;  /* 0x000000081c9b7c10 */ /* 0x000fc4000ffde0ff */
[----:B------:R-:W-:Y:S02]  /*4240*/  CS2R R28, SRZ ;  /* 0x00000000001c7805 */ /* 0x000fe4000001ff00 */
[----:B------:R-:W-:Y:S02]  /*4250*/  IADD3 R127, P5, R127, UR8, RZ ;  /* 0x000000087f7f7c10 */ /* 0x000fe4000ffbe0ff */
[----:B------:R-:W-:Y:S02]  /*4260*/  SHF.R.S32.HI R96, RZ, 0x1f, R209 ;  /* 0x0000001fff607819 */ /* 0x000fe400000114d1 */
[----:B------:R-:W-:Y:S02]  /*4270*/  IADD3.X R171, R171, UR9, RZ, P4, !PT ;  /* 0x00000009abab7c10 */ /* 0x000fe4000a7fe4ff */
[----:B------:R-:W-:Y:S02]  /*4280*/  IADD3.X R175, R175, UR9, RZ, P3, !PT ;  /* 0x00000009afaf7c10 */ /* 0x000fe40009ffe4ff */
[----:B------:R-:W-:-:S02]  /*4290*/  IADD3.X R179, R179, UR9, RZ, P2, !PT ;  /* 0x00000009b3b37c10 */ /* 0x000fc400097fe4ff */
[----:B------:R-:W-:Y:S02]  /*42a0*/  IADD3.X R183, R183, UR9, RZ, P6, !PT ;  /* 0x00000009b7b77c10 */ /* 0x000fe4000b7fe4ff */
[----:B------:R-:W-:Y:S02]  /*42b0*/  IADD3.X R167, R167, UR9, RZ, P5, !PT ;  /* 0x00000009a7a77c10 */ /* 0x000fe4000affe4ff */
[----:B------:R-:W-:Y:S02]  /*42c0*/  IADD3 R157, P4, R157, UR8, RZ ;  /* 0x000000089d9d7c10 */ /* 0x000fe4000ff9e0ff */
[----:B------:R-:W-:Y:S02]  /*42d0*/  IADD3 R161, P3, R161, UR8, RZ ;  /* 0x00000008a1a17c10 */ /* 0x000fe4000ff7e0ff */
[----:B------:R-:W-:Y:S02]  /*42e0*/  IADD3 R165, P2, R165, UR8, RZ ;  /* 0x00000008a5a57c10 */ /* 0x000fe4000ff5e0ff */
[----:B------:R-:W-:-:S02]  /*42f0*/  IADD3 R169, P6, R169, UR8, RZ ;  /* 0x00000008a9a97c10 */ /* 0x000fc4000ffde0ff */
[----:B------:R-:W-:Y:S02]  /*4300*/  SHF.L.U64.HI R96, R209, 0x2, R96 ;  /* 0x00000002d1607819 */ /* 0x000fe40000010260 */
[----:B------:R-:W-:Y:S02]  /*4310*/  IADD3 R159, P5, R159, UR8, RZ ;  /* 0x000000089f9f7c10 */ /* 0x000fe4000ffbe0ff */
[----:B------:R-:W-:Y:S02]  /*4320*/  SHF.R.S32.HI R209, RZ, 0x1f, R78 ;  /* 0x0000001fffd17819 */ /* 0x000fe4000001144e */
[----:B------:R-:W-:Y:S02]  /*4330*/  IADD3.X R191, R191, UR9, RZ, P4, !PT ;  /* 0x00000009bfbf7c10 */ /* 0x000fe4000a7fe4ff */
[----:B------:R-:W-:Y:S02]  /*4340*/  IADD3.X R195, R200, UR9, RZ, P3, !PT ;  /* 0x00000009c8c37c10 */ /* 0x000fe40009ffe4ff */
[----:B------:R-:W-:-:S02]  /*4350*/  IADD3.X R199, R199, UR9, RZ, P2, !PT ;  /* 0x00000009c7c77c10 */ /* 0x000fc400097fe4ff */
[----:B------:R-:W-:Y:S02]  /*4360*/  IADD3.X R193, R198, UR9, RZ, P6, !PT ;  /* 0x00000009c6c17c10 */ /* 0x000fe4000b7fe4ff */
[----:B------:R-:W-:Y:S02]  /*4370*/  SHF.R.S32.HI R94, RZ, 0x1f, R211 ;  /* 0x0000001fff5e7819 */ /* 0x000fe400000114d3 */
[----:B------:R-:W-:Y:S02]  /*4380*/  SHF.R.S32.HI R31, RZ, 0x1f, R104 ;  /* 0x0000001fff1f7819 */ /* 0x000fe40000011468 */
[----:B------:R-:W-:Y:S02]  /*4390*/  IADD3.X R187, R187, UR9, RZ, P5, !PT ;  /* 0x00000009bbbb7c10 */ /* 0x000fe4000affe4ff */
[----:B------:R-:W-:Y:S02]  /*43a0*/  IADD3 R177, P4, R177, UR8, RZ ;  /* 0x00000008b1b17c10 */ /* 0x000fe4000ff9e0ff */
[----:B------:R-:W-:-:S02]  /*43b0*/  IADD3 R181, P3, R181, UR8, RZ ;  /* 0x00000008b5b57c10 */ /* 0x000fc4000ff7e0ff */
[----:B------:R-:W-:Y:S02]  /*43c0*/  IADD3 R185, P2, R185, UR8, RZ ;  /* 0x00000008b9b97c10 */ /* 0x000fe4000ff5e0ff */
[----:B------:R-:W-:Y:S02]  /*43d0*/  IADD3 R189, P6, R189, UR8, RZ ;  /* 0x00000008bdbd7c10 */ /* 0x000fe4000ffde0ff */
[----:B------:R-:W-:Y:S02]  /*43e0*/  SHF.R.S32.HI R126, RZ, 0x1f, R13 ;  /* 0x0000001fff7e7819 */ /* 0x000fe4000001140d */
[----:B------:R-:W-:Y:S02]  /*43f0*/  SHF.R.S32.HI R152, RZ, 0x6, R152 ;  /* 0x00000006ff987819 */ /* 0x000fe40000011498 */
[----:B------:R-:W-:Y:S02]  /*4400*/  IADD3 R173, P5, R173, UR8, RZ ;  /* 0x00000008adad7c10 */ /* 0x000fe4000ffbe0ff */
[----:B------:R-:W-:-:S02]  /*4410*/  LEA.HI.X R229, R78, R229, R209, 0x3, P1 ;  /* 0x000000e54ee57211 */ /* 0x000fc400008f1cd1 */
[----:B------:R-:W-:Y:S02]  /*4420*/  SHF.R.S32.HI R144, RZ, 0x1f, R41 ;  /* 0x0000001fff907819 */ /* 0x000fe40000011429 */
[----:B------:R-:W-:Y:S02]  /*4430*/  SHF.R.S32.HI R140, RZ, 0x1f, R23 ;  /* 0x0000001fff8c7819 */ /* 0x000fe40000011417 */
[----:B------:R-:W-:Y:S02]  /*4440*/  SHF.R.S32.HI R138, RZ, 0x1f, R21 ;  /* 0x0000001fff8a7819 */ /* 0x000fe40000011415 */
[----:B------:R-:W-:Y:S02]  /*4450*/  SHF.R.S32.HI R136, RZ, 0x1f, R19 ;  /* 0x0000001fff887819 */ /* 0x000fe40000011413 */
[----:B------:R-:W-:Y:S02]  /*4460*/  SHF.R.S32.HI R134, RZ, 0x1f, R17 ;  /* 0x0000001fff867819 */ /* 0x000fe40000011411 */
[----:B------:R-:W-:-:S02]  /*4470*/  SHF.R.S32.HI R132, RZ, 0x1f, R15 ;  /* 0x0000001fff847819 */ /* 0x000fc4000001140f */
[----:B------:R-:W-:Y:S02]  /*4480*/  SHF.L.U64.HI R94, R211, 0x2, R94 ;  /* 0x00000002d35e7819 */ /* 0x000fe4000001025e */
[----:B------:R-:W-:Y:S02]  /*4490*/  SHF.L.U64.HI R104, R104, 0x2, R31 ;  /* 0x0000000268687819 */ /* 0x000fe4000001021f */
[----:B------:R-:W-:Y:S02]  /*44a0*/  CS2R R30, SRZ ;  /* 0x00000000001e7805 */ /* 0x000fe4000001ff00 */
[----:B------:R-:W-:Y:S02]  /*44b0*/  IADD3.X R201, R27, UR9, RZ, P4, !PT ;  /* 0x000000091bc97c10 */ /* 0x000fe4000a7fe4ff */
[----:B------:R-:W-:Y:S02]  /*44c0*/  IADD3.X R203, R26, UR9, RZ, P3, !PT ;  /* 0x000000091acb7c10 */ /* 0x000fe40009ffe4ff */
[----:B------:R-:W-:-:S02]  /*44d0*/  CS2R R26, SRZ ;  /* 0x00000000001a7805 */ /* 0x000fc4000001ff00 */
[----:B------:R-:W-:Y:S02]  /*44e0*/  IADD3.X R205, R25, UR9, RZ, P2, !PT ;  /* 0x0000000919cd7c10 */ /* 0x000fe400097fe4ff */
[----:B------:R-:W-:Y:S02]  /*44f0*/  IADD3.X R207, R24, UR9, RZ, P6, !PT ;  /* 0x0000000918cf7c10 */ /* 0x000fe4000b7fe4ff */
[----:B------:R-:W-:Y:S02]  /*4500*/  CS2R R24, SRZ ;  /* 0x0000000000187805 */ /* 0x000fe4000001ff00 */
[----:B------:R-:W-:Y:S01]  /*4510*/  SHF.L.U64.HI R223, R13, 0x2, R126 ;  /* 0x000000020ddf7819 */ /* 0x000fe2000001027e */
[----:B------:R-:W-:Y:S01]  /*4520*/  VIADD R126, R152, 0xfffffffe ;  /* 0xfffffffe987e7836 */ /* 0x000fe20000000000 */
[----:B------:R-:W-:Y:S02]  /*4530*/  IADD3.X R197, R197, UR9, RZ, P5, !PT ;  /* 0x00000009c5c57c10 */ /* 0x000fe4000affe4ff */
[----:B------:R-:W-:-:S02]  /*4540*/  IADD3.X R229, R229, UR5, RZ, P0, !PT ;  /* 0x00000005e5e57c10 */ /* 0x000fc400087fe4ff */
[----:B------:R-:W-:Y:S02]  /*4550*/  SHF.L.U64.HI R128, R133, 0x2, R128 ;  /* 0x0000000285807819 */ /* 0x000fe40000010280 */
[----:B------:R-:W-:Y:S02]  /*4560*/  SHF.L.U64.HI R209, R78, 0x2, R209 ;  /* 0x000000024ed17819 */ /* 0x000fe400000102d1 */
[----:B------:R-:W-:Y:S02]  /*4570*/  SHF.L.U64.HI R211, R41, 0x2, R144 ;  /* 0x0000000229d37819 */ /* 0x000fe40000010290 */
[----:B------:R-:W-:Y:S02]  /*4580*/  SHF.L.U64.HI R213, R23, 0x2, R140 ;  /* 0x0000000217d57819 */ /* 0x000fe4000001028c */
[----:B------:R-:W-:Y:S02]  /*4590*/  SHF.L.U64.HI R215, R21, 0x2, R138 ;  /* 0x0000000215d77819 */ /* 0x000fe4000001028a */
[----:B------:R-:W-:-:S02]  /*45a0*/  SHF.L.U64.HI R217, R19, 0x2, R136 ;  /* 0x0000000213d97819 */ /* 0x000fc40000010288 */
[----:B------:R-:W-:Y:S02]  /*45b0*/  SHF.L.U64.HI R219, R17, 0x2, R134 ;  /* 0x0000000211db7819 */ /* 0x000fe40000010286 */
[----:B------:R-:W-:-:S07]  /*45c0*/  SHF.L.U64.HI R221, R15, 0x2, R132 ;  /* 0x000000020fdd7819 */ /* 0x000fce0000010284 */
.L_x_1:
[----:B------:R-:W-:Y:S01]  /*45d0*/  UIADD3 UR13, UR13, 0x1, URZ ;  /* 0x000000010d0d7890 */ /* 0x000fe2000fffe03f */
[----:B------:R-:W-:-:S04]  /*45e0*/  DEPBAR.LE SB0, 0x2 ;  /* 0x000080800000791a */ /* 0x000fc80000000000 */
[----:B------:R-:W-:Y:S01]  /*45f0*/  BAR.SYNC.DEFER_BLOCKING 0x0 ;  /* 0x0000000000007b1d */ /* 0x000fe20000010000 */
[----:B------:R-:W-:Y:S01]  /*4600*/  UISETP.GT.AND UP0, UPT, UR13, 0x2, UPT ;  /* 0x000000020d00788c */ /* 0x000fe2000bf04270 */
[-C--:B------:R-:W-:Y:S01]  /*4610*/  ISETP.GE.AND P1, PT, R3, R154.reuse, PT ;  /* 0x0000009a0300720c */ /* 0x080fe20003f26270 */
[----:B------:R-:W-:Y:S01]  /*4620*/  UIADD3 UR12, UR12, 0x1, URZ ;  /* 0x000000010c0c7890 */ /* 0x000fe2000fffe03f */
[----:B------:R-:W-:Y:S01]  /*4630*/  ISETP.LE.AND P0, PT, R126, UR4, PT ;  /* 0x000000047e007c0c */ /* 0x000fe2000bf03270 */
[----:B------:R-:W-:Y:S01]  /*4640*/  USEL UR13, UR13, URZ, !UP0 ;  /* 0x0000003f0d0d7287 */ /* 0x000fe2000c000000 */
[----:B------:R-:W-:Y:S01]  /*4650*/  SEL R132, RZ, 0x4, P1 ;  /* 0x00000004ff847807 */ /* 0x000fe20000800000 */
[----:B------:R-:W-:Y:S01]  /*4660*/  UMOV UR9, 0x40000040 ;  /* 0x4000004000097882 */ /* 0x000fe20000000000 */
[----:B------:R-:W-:Y:S01]  /*4670*/  UMOV UR11, 0x40000040 ;  /* 0x40000040000b7882 */ /* 0x000fe20000000000 */
[----:B------:R-:W-:Y:S01]  /*4680*/  ULEA UR6, UR13, UR7, 0xd ;  /* 0x000000070d067291 */ /* 0x000fe2000f8e683f */
[-C--:B------:R-:W-:Y:S01]  /*4690*/  ISETP.GE.AND P1, PT, R45, R154.reuse, PT ;  /* 0x0000009a2d00720c */ /* 0x080fe20003f26270 */
[----:B------:R-:W-:Y:S01]  /*46a0*/  ULEA UR5, UR13, UR7, 0xe ;  /* 0x000000070d057291 */ /* 0x000fe2000f8e703f */
[-C--:B------:R-:W-:Y:S01]  /*46b0*/  ISETP.GE.AND P2, PT, R47, R154.reuse, PT ;  /* 0x0000009a2f00720c */ /* 0x080fe20003f46270 */
[----:B------:R-:W-:Y:S01]  /*46c0*/  UIADD3 UR6, UR6, 0xc000, URZ ;  /* 0x0000c00006067890 */ /* 0x000fe2000fffe03f */
[----:B------:R-:W-:Y:S01]  /*46d0*/  SEL R133, RZ, 0x4, P1 ;  /* 0x00000004ff857807 */ /* 0x000fe20000800000 */
[----:B------:R-:W-:Y:S01]  /*46e0*/  USHF.R.U32.HI UR5, URZ, 0x4, UR5 ;  /* 0x000000043f057899 */ /* 0x000fe20008011605 */
[----:B------:R-:W-:Y:S01]  /*46f0*/  SEL R134, RZ, 0x4, P2 ;  /* 0x00000004ff867807 */ /* 0x000fe20001000000 */
[----:B------:R-:W-:Y:S01]  /*4700*/  USHF.R.U32.HI UR6, URZ, 0x4, UR6 ;  /* 0x000000043f067899 */ /* 0x000fe20008011606 */
[----:B------:R-:W-:Y:S01]  /*4710*/  SEL R133, R133, RZ, !P0 ;  /* 0x000000ff85857207 */ /* 0x000fe20004000000 */
[----:B------:R-:W-:Y:S01]  /*4720*/  USGXT.U32 UR8, UR5, 0xe ;  /* 0x0000000e0508789a */ /* 0x000fe20008000000 */
[----:B------:R-:W-:Y:S01]  /*4730*/  ISETP.GE.AND P4, PT, R53, R154, PT ;  /* 0x0000009a3500720c */ /* 0x000fe20003f86270 */
[----:B------:R-:W-:Y:S01]  /*4740*/  USGXT.U32 UR10, UR6, 0xe ;  /* 0x0000000e060a789a */ /* 0x000fe20008000000 */
[----:B------:R-:W-:Y:S01]  /*4750*/  SEL R132, R132, RZ, !P0 ;  /* 0x000000ff84847207 */ /* 0x000fe20004000000 */
[----:B------:R-:W-:Y:S01]  /*4760*/  UMOV UR5, URZ ;  /* 0x0000003f00057c82 */ /* 0x000fe20008000000 */
[----:B------:R-:W-:Y:S01]  /*4770*/  WARPGROUP.ARRIVE ;  /* 0x00000000000079c5 */ /* 0x000fe20000000000 */
[----:B------:R-:W-:Y:S01]  /*4780*/  UMOV UR6, URZ ;  /* 0x0000003f00067c82 */ /* 0x000fe20008000000 */
[----:B------:R-:W-:Y:S01]  /*4790*/  IMAD.MOV.U32 R140, RZ, RZ, R156 ;  /* 0x000000ffff8c7224 */ /* 0x000fe200078e009c */
[----:B------:R-:W-:Y:S01]  /*47a0*/  SEL R134, R134, RZ, !P0 ;  /* 0x000000ff86867207 */ /* 0x000fe20004000000 */
[----:B------:R-:W-:Y:S01]  /*47b0*/  IMAD.MOV.U32 R141, RZ, RZ, R229 ;  /* 0x000000ffff8d7224 */ /* 0x000fe200078e00e5 */
[----:B------:R-:W-:Y:S01]  /*47c0*/  ISETP.NE.U32.AND P2, PT, R133, RZ, PT ;  /* 0x000000ff8500720c */ /* 0x000fe20003f45070 */
[----:B------:R-:W-:Y:S01]  /*47d0*/  HGMMA.64x32x8.F32.TF32 R24, gdesc[UR8], R24 ;  /* 0x04600000081879f0 */ /* 0x000fe20008702818 */
[----:B------:R-:W-:Y:S01]  /*47e0*/  UIADD3 UR8, UP0, UR8, 0x2, URZ ;  /* 0x0000000208087890 */ /* 0x000fe2000ff1e03f */
[----:B------:R-:W-:Y:S01]  /*47f0*/  SEL R133, RZ, 0x4, P4 ;  /* 0x00000004ff857807 */ /* 0x000fe20002000000 */
[----:B------:R-:W-:Y:S01]  /*4800*/  UIADD3 UR10, UP1, UR10, 0x2, URZ ;  /* 0x000000020a0a7890 */ /* 0x000fe2000ff3e03f */
[----:B------:R-:W-:Y:S01]  /*4810*/  ISETP.NE.U32.AND P1, PT, R132, RZ, PT ;  /* 0x000000ff8400720c */ /* 0x000fe20003f25070 */
[----:B------:R-:W-:Y:S01]  /*4820*/  UIADD3.X UR9, UR5, 0x40000040, URZ, UP0, !UPT ;  /* 0x4000004005097890 */ /* 0x000fe200087fe43f */
[----:B------:R-:W-:Y:S01]  /*4830*/  LEA R132, P4, R13, R140, 0x2 ;  /* 0x0000008c0d847211 */ /* 0x000fe200078810ff */
[----:B------:R-:W-:Y:S01]  /*4840*/  UIADD3.X UR11, UR6, 0x40000040, URZ, UP1, !UPT ;  /* 0x40000040060b7890 */ /* 0x000fe20008ffe43f */
[----:B------:R-:W-:Y:S01]  /*4850*/  ISETP.NE.U32.AND P3, PT, R134, RZ, PT ;  /* 0x000000ff8600720c */ /* 0x000fe20003f65070 */
[----:B------:R-:W-:Y:S01]  /*4860*/  UIADD3.64 UR16, UR8, 0x2, URZ ;  /* 0x0000000208107897 */ /* 0x000fe2000fffe03f */
[----:B------:R-:W-:Y:S01]  /*4870*/  SEL R134, R133, RZ, !P0 ;  /* 0x000000ff85867207 */ /* 0x000fe20004000000 */
[----:B------:R-:W-:Y:S01]  /*4880*/  UIADD3.64 UR18, UR10, 0x2, URZ ;  /* 0x000000020a127897 */ /* 0x000fe2000fffe03f */
[-C--:B------:R-:W-:Y:S01]  /*4890*/  ISETP.GE.AND P5, PT, R55, R154.reuse, PT ;  /* 0x0000009a3700720c */ /* 0x080fe20003fa6270 */
[----:B------:R-:W-:Y:S01]  /*48a0*/  UISETP.GT.AND UP0, UPT, UR12, 0x2, UPT ;  /* 0x000000020c00788c */ /* 0x000fe2000bf04270 */
[-C--:B------:R-:W-:Y:S01]  /*48b0*/  ISETP.GE.AND P6, PT, R57, R154.reuse, PT ;  /* 0x0000009a3900720c */ /* 0x080fe20003fc6270 */
[----:B------:R-:W-:Y:S01]  /*48c0*/  IMAD.X R133, R141, 0x1, R223, P4 ;  /* 0x000000018d857824 */ /* 0x000fe200020e06df */
[----:B------:R-:W-:Y:S01]  /*48d0*/  ISETP.NE.U32.AND P4, PT, R134, RZ, PT ;  /* 0x000000ff8600720c */ /* 0x000fe20003f85070 */
[----:B------:R-:W-:Y:S01]  /*48e0*/  USEL UR12, UR12, URZ, !UP0 ;  /* 0x0000003f0c0c7287 */ /* 0x000fe2000c000000 */
[----:B------:R-:W-:Y:S01]  /*48f0*/  SEL R134, RZ, 0x4, P5 ;  /* 0x00000004ff867807 */ /* 0x000fe20002800000 */
[----:B------:R-:W-:Y:S01]  /*4900*/  UIADD3 UR4, UR4, 0x1, URZ ;  /* 0x0000000104047890 */ /* 0x000fe2000fffe03f */
[----:B------:R-:W-:Y:S01]  /*4910*/  SEL R135, RZ, 0x4, P6 ;  /* 0x00000004ff877807 */ /* 0x000fe20003000000 */
[----:B------:R-:W-:Y:S01]  /*4920*/  ULEA UR5, UR12, UR7, 0xe ;  /* 0x000000070c057291 */ /* 0x000fe2000f8e703f */
[----:B------:R-:W-:-:S02]  /*4930*/  ISETP.GE.AND P5, PT, R63, R154, PT ;  /* 0x0000009a3f00720c */ /* 0x000fc40003fa6270 */
[----:B------:R-:W-:Y:S02]  /*4940*/  LEA R138, P6, R15, R140, 0x2 ;  /* 0x0000008c0f8a7211 */ /* 0x000fe400078c10ff */
[----:B------:R-:W-:Y:S01]  /*4950*/  SEL R134, R134, RZ, !P0 ;  /* 0x000000ff86867207 */ /* 0x000fe20004000000 */
[----:B------:R-:W-:Y:S01]  /*4960*/  VIADD R145, R62, UR5 ;  /* 0x000000053e917c36 */ /* 0x000fe20008000000 */
[----:B------:R-:W-:Y:S01]  /*4970*/  SEL R135, R135, RZ, !P0 ;  /* 0x000000ff87877207 */ /* 0x000fe20004000000 */
[----:B------:R-:W-:Y:S01]  /*4980*/  IMAD.X R139, R141, 0x1, R221, P6 ;  /* 0x000000018d8b7824 */ /* 0x000fe200030e06dd */
[----:B------:R-:W-:Y:S01]  /*4990*/  SEL R136, RZ, 0x4, P5 ;  /* 0x00000004ff887807 */ /* 0x000fe20002800000 */
[----:B------:R-:W-:Y:S01]  /*49a0*/  VIADD R147, R64, UR5 ;  /* 0x0000000540937c36 */ /* 0x000fe20008000000 */
[----:B------:R-:W-:Y:S01]  /*49b0*/  ISETP.NE.U32.AND P5, PT, R135, RZ, PT ;  /* 0x000000ff8700720c */ /* 0x000fe20003fa5070 */
[----:B------:R-:W-:Y:S01]  /*49c0*/  VIADD R225, R74, UR5 ;  /* 0x000000054ae17c36 */ /* 0x000fe20008000000 */
[----:B------:R-:W-:Y:S01]  /*49d0*/  ISETP.GE.AND P6, PT, R65, R154, PT ;  /* 0x0000009a4100720c */ /* 0x000fe20003fc6270 */
[----:B------:R-:W-:Y:S01]  /*49e0*/  VIADD R227, R76, UR5 ;  /* 0x000000054ce37c36 */ /* 0x000fe20008000000 */
[----:B------:R-:W-:-:S02]  /*49f0*/  SEL R136, R136, RZ, !P0 ;  /* 0x000000ff88887207 */ /* 0x000fc40004000000 */
[----:B------:R-:W-:-:S04]  /*4a00*/  SEL R137, RZ, 0x4, P6 ;  /* 0x00000004ff897807 */ /* 0x000fc80003000000 */
[----:B------:R-:W-:Y:S01]  /*4a10*/  SEL R144, R137, RZ, !P0 ;  /* 0x000000ff89907207 */ /* 0x000fe20004000000 */
[----:B------:R-:W-:Y:S04]  /*4a20*/  HGMMA.64x32x8.F32.TF32 R24, gdesc[UR8], R24 ;  /* 0x04600000081879f0 */ /* 0x000fe80008702818 */
[----:B------:R-:W-:Y:S01]  /*4a30*/  HGMMA.64x32x8.F32.TF32 R24, gdesc[UR16], R24 ;  /* 0x04600000101879f0 */ /* 0x000fe20008702818 */
[----:B------:R-:W-:Y:S02]  /*4a40*/  UIADD3.64 UR16, UR8, 0x4, URZ ;  /* 0x0000000408107897 */ /* 0x000fe4000fffe03f */
[----:B------:R-:W-:-:S09]  /*4a50*/  UIADD3.64 UR18, UR10, 0x4, URZ ;  /* 0x000000040a127897 */ /* 0x000fd2000fffe03f */
        /* <DEDUP_REMOVED lines=8> */
[----:B------:R-:W-:Y:S02]  /*4ae0*/  UIADD3.64 UR18, UR10, 0x102, URZ ;  /* 0x000001020a127897 */ /* 0x000fe4000fffe03f */
[----:B------:R-:W-:Y:S02]  /*4af0*/  UIADD3.64 UR8, UR8, 0x204, URZ ;  /* 0x0000020408087897 */ /* 0x000fe4000fffe03f */
[----:B------:R-:W-:-:S05]  /*4b00*/  UIADD3.64 UR10, UR10, 0x104, URZ ;  /* 0x000001040a0a7897 */ /* 0x000fca000fffe03f */
[----:B------:R-:W-:Y:S04]  /*4b10*/  HGMMA.64x32x8.F32.TF32 R24, gdesc[UR16], R24 ;  /* 0x04600000101879f0 */ /* 0x000fe80008702818 */
[----:B------:R-:W-:Y:S03]  /*4b20*/  HGMMA.64x32x8.F32.TF32 R24, gdesc[UR8], R24, gsb0 ;  /* 0x04600000081879f0 */ /* 0x000fe60008002818 */
[----:B------:R-:W-:Y:S02]  /*4b30*/  WARPGROUP.DEPBAR.LE gsb0, 0x1 ;  /* 0x00008000000079c5 */ /* 0x000fe40000010100 */
[----:B------:R-:W-:Y:S06]  /*4b40*/  BAR.SYNC.DEFER_BLOCKING 0x0 ;  /* 0x0000000000007b1d */ /* 0x000fec0000010000 */
[----:B------:R-:W-:Y:S01]  /*4b50*/  @!PT LDS RZ, [RZ] ;  /* 0x00000000fffff984 */ /* 0x000fe20000000800 */
[----:B------:R-:W-:Y:S01]  /*4b60*/  @!PT LDS RZ, [RZ] ;  /* 0x00000000fffff984 */ /* 0x000fe20000000800 */
[----:B------:R-:W-:Y:S01]  /*4b70*/  @!PT LDS RZ, [RZ] ;  /* 0x00000000fffff984 */ /* 0x000fe20000000800 */
[----:B------:R1:W-:Y:S01]  /*4b80*/  LDGSTS.E [R145], desc[UR14][R132.64], P1 ;  /* 0x0000000084917fae */ /* 0x0003e2000892184e */
[----:B------:R-:W-:Y:S01]  /*4b90*/  ISETP.NE.U32.AND P1, PT, R134, RZ, PT ;  /* 0x000000ff8600720c */ /* 0x000fe20003f25070 */
[----:B------:R-:W-:-:S02]  /*4ba0*/  IMAD.WIDE R134, R121, 0x4, R140 ;  /* 0x0000000479867825 */ /* 0x000fc400078e028c */
[----:B------:R2:W-:Y:S01]  /*4bb0*/  LDGSTS.E [R145+0x8], desc[UR14][R138.64], P2 ;  /* 0x000080008a917fae */ /* 0x0005e2000912184e */
[----:B------:R-:W-:Y:S02]  /*4bc0*/  ISETP.NE.U32.AND P2, PT, R136, RZ, PT ;  /* 0x000000ff8800720c */ /* 0x000fe40003f45070 */
[----:B------:R-:W-:Y:S01]  /*4bd0*/  LEA R136, P6, R17, R140, 0x2 ;  /* 0x0000008c11887211 */ /* 0x000fe200078c10ff */
[----:B------:R3:W-:Y:S01]  /*4be0*/  LDGSTS.E [R145+0x2000], desc[UR14][R134.64], P3 ;  /* 0x0200000086917fae */ /* 0x0007e2000992184e */
[----:B------:R-:W-:Y:S01]  /*4bf0*/  ISETP.GE.AND P3, PT, R67, R154, PT ;  /* 0x0000009a4300720c */ /* 0x000fe20003f66270 */
[----:B-1----:R-:W-:-:S04]  /*4c00*/  IMAD.WIDE R132, R120, 0x4, R140 ;  /* 0x0000000478847825 */ /* 0x002fc800078e028c */
[----:B------:R-:W-:Y:S01]  /*4c10*/  IMAD.X R137, R141, 0x1, R219, P6 ;  /* 0x000000018d897824 */ /* 0x000fe200030e06db */
[----:B--2---:R-:W-:Y:S01]  /*4c20*/  SEL R138, RZ, 0x4, P3 ;  /* 0x00000004ff8a7807 */ /* 0x004fe20001800000 */
[----:B------:R1:W-:Y:S01]  /*4c30*/  LDGSTS.E [R145+0x2008], desc[UR14][R132.64], P4 ;  /* 0x0200800084917fae */ /* 0x0003e2000a12184e */
[-C--:B------:R-:W-:Y:S02]  /*4c40*/  ISETP.GE.AND P6, PT, R69, R154.reuse, PT ;  /* 0x0000009a4500720c */ /* 0x080fe40003fc6270 */
[----:B---3--:R-:W-:Y:S01]  /*4c50*/  SEL R134, R138, RZ, !P0 ;  /* 0x000000ff8a867207 */ /* 0x008fe20004000000 */
[----:B------:R2:W-:Y:S01]  /*4c60*/  LDGSTS.E [R147], desc[UR14][R136.64], P1 ;  /* 0x0000000088937fae */ /* 0x0005e2000892184e */
[----:B------:R-:W-:Y:S02]  /*4c70*/  SEL R135, RZ, 0x4, P6 ;  /* 0x00000004ff877807 */ /* 0x000fe40003000000 */
[----:B------:R-:W-:Y:S02]  /*4c80*/  ISETP.GE.AND P1, PT, R71, R154, PT ;  /* 0x0000009a4700720c */ /* 0x000fe40003f26270 */
[----:B------:R-:W-:-:S02]  /*4c90*/  ISETP.NE.U32.AND P4, PT, R144, RZ, PT ;  /* 0x000000ff9000720c */ /* 0x000fc40003f85070 */
[----:B------:R-:W-:Y:S01]  /*4ca0*/  LEA R138, P6, R19, R140, 0x2 ;  /* 0x0000008c138a7211 */ /* 0x000fe200078c10ff */
[----:B-1----:R-:W-:Y:S01]  /*4cb0*/  IMAD.WIDE R132, R119, 0x4, R140 ;  /* 0x0000000477847825 */ /* 0x002fe200078e028c */
[----:B------:R-:W-:Y:S02]  /*4cc0*/  ISETP.NE.U32.AND P3, PT, R134, RZ, PT ;  /* 0x000000ff8600720c */ /* 0x000fe40003f65070 */
[----:B------:R-:W-:Y:S01]  /*4cd0*/  SEL R135, R135, RZ, !P0 ;  /* 0x000000ff87877207 */ /* 0x000fe20004000000 */
[----:B------:R-:W-:Y:S01]  /*4ce0*/  IMAD.X R139, R141, 0x1, R217, P6 ;  /* 0x000000018d8b7824 */ /* 0x000fe200030e06d9 */
[----:B------:R-:W-:Y:S01]  /*4cf0*/  SEL R134, RZ, 0x4, P1 ;  /* 0x00000004ff867807 */ /* 0x000fe20000800000 */
[----:B------:R-:W-:Y:S01]  /*4d00*/  VIADD R145, R66, UR5 ;  /* 0x0000000542917c36 */ /* 0x000fe20008000000 */
[----:B------:R-:W-:Y:S02]  /*4d10*/  ISETP.NE.U32.AND P1, PT, R135, RZ, PT ;  /* 0x000000ff8700720c */ /* 0x000fe40003f25070 */
[----:B--2---:R-:W-:Y:S01]  /*4d20*/  SEL R136, R134, RZ, !P0 ;  /* 0x000000ff86887207 */ /* 0x004fe20004000000 */
[----:B------:R-:W-:Y:S01]  /*4d30*/  IMAD.WIDE R134, R118, 0x4, R140 ;  /* 0x0000000476867825 */ /* 0x000fe200078e028c */
[----:B------:R-:W-:Y:S01]  /*4d40*/  ISETP.GE.AND P6, PT, R73, R154, PT ;  /* 0x0000009a4900720c */ /* 0x000fe20003fc6270 */
[----:B------:R1:W-:Y:S01]  /*4d50*/  LDGSTS.E [R147+0x8], desc[UR14][R138.64], P5 ;  /* 0x000080008a937fae */ /* 0x0003e2000a92184e */
[----:B------:R-:W-:-:S02]  /*4d60*/  ISETP.NE.U32.AND P5, PT, R136, RZ, PT ;  /* 0x000000ff8800720c */ /* 0x000fc40003fa5070 */
[----:B------:R-:W-:Y:S01]  /*4d70*/  SEL R137, RZ, 0x4, P6 ;  /* 0x00000004ff897807 */ /* 0x000fe20003000000 */
[----:B------:R2:W-:Y:S01]  /*4d80*/  LDGSTS.E [R147+0x2000], desc[UR14][R132.64], P2 ;  /* 0x0200000084937fae */ /* 0x0005e2000912184e */
[----:B------:R-:W-:Y:S02]  /*4d90*/  LEA R136, P2, R21, R140, 0x2 ;  /* 0x0000008c15887211 */ /* 0x000fe400078410ff */
[----:B------:R-:W-:Y:S01]  /*4da0*/  SEL R144, R137, RZ, !P0 ;  /* 0x000000ff89907207 */ /* 0x000fe20004000000 */
[----:B------:R3:W-:Y:S01]  /*4db0*/  LDGSTS.E [R147+0x2008], desc[UR14][R134.64], P4 ;  /* 0x0200800086937fae */ /* 0x0007e2000a12184e */
[-C--:B------:R-:W-:Y:S01]  /*4dc0*/  ISETP.GE.AND P4, PT, R75, R154.reuse, PT ;  /* 0x0000009a4b00720c */ /* 0x080fe20003f86270 */
[----:B------:R-:W-:Y:S01]  /*4dd0*/  IMAD.X R137, R141, 0x1, R215, P2 ;  /* 0x000000018d897824 */ /* 0x000fe200010e06d7 */
[----:B------:R-:W-:Y:S02]  /*4de0*/  ISETP.GE.AND P6, PT, R11, R154, PT ;  /* 0x0000009a0b00720c */ /* 0x000fe40003fc6270 */
[----:B-1----:R-:W-:-:S02]  /*4df0*/  SEL R138, RZ, 0x4, P4 ;  /* 0x00000004ff8a7807 */ /* 0x002fc40002000000 */
[----:B------:R1:W-:Y:S01]  /*4e00*/  LDGSTS.E [R145], desc[UR14][R136.64], P3 ;  /* 0x0000000088917fae */ /* 0x0003e2000992184e */
[----:B--2---:R-:W-:Y:S02]  /*4e10*/  SEL R133, RZ, 0x4, P6 ;  /* 0x00000004ff857807 */ /* 0x004fe40003000000 */
[----:B------:R-:W-:Y:S02]  /*4e20*/  SEL R132, R138, RZ, !P0 ;  /* 0x000000ff8a847207 */ /* 0x000fe40004000000 */
[----:B------:R-:W-:Y:S01]  /*4e30*/  ISETP.GE.AND P3, PT, R77, R154, PT ;  /* 0x0000009a4d00720c */ /* 0x000fe20003f66270 */
[----:B---3--:R-:W-:Y:S01]  /*4e40*/  IMAD.WIDE R134, R117, 0x4, R140 ;  /* 0x0000000475867825 */ /* 0x008fe200078e028c */
[----:B------:R-:W-:Y:S02]  /*4e50*/  LEA R138, P6, R23, R140, 0x2 ;  /* 0x0000008c178a7211 */ /* 0x000fe400078c10ff */
[----:B------:R-:W-:Y:S01]  /*4e60*/  ISETP.NE.U32.AND P4, PT, R132, RZ, PT ;  /* 0x000000ff8400720c */ /* 0x000fe20003f85070 */
[----:B------:R-:W-:Y:S01]  /*4e70*/  VIADD R147, R68, UR5 ;  /* 0x0000000544937c36 */ /* 0x000fe20008000000 */
[----:B------:R-:W-:Y:S01]  /*4e80*/  SEL R132, RZ, 0x4, P3 ;  /* 0x00000004ff847807 */ /* 0x000fe20001800000 */
[----:B------:R-:W-:Y:S01]  /*4e90*/  IMAD.X R139, R141, 0x1, R213, P6 ;  /* 0x000000018d8b7824 */ /* 0x000fe200030e06d5 */
[----:B------:R-:W-:-:S02]  /*4ea0*/  ISETP.NE.U32.AND P2, PT, R144, RZ, PT ;  /* 0x000000ff9000720c */ /* 0x000fc40003f45070 */
[----:B------:R-:W-:Y:S02]  /*4eb0*/  ISETP.GE.AND P6, PT, R43, R154, PT ;  /* 0x0000009a2b00720c */ /* 0x000fe40003fc6270 */
[----:B------:R-:W-:Y:S01]  /*4ec0*/  SEL R133, R133, RZ, !P0 ;  /* 0x000000ff85857207 */ /* 0x000fe20004000000 */
[----:B------:R2:W-:Y:S01]  /*4ed0*/  LDGSTS.E [R145+0x8], desc[UR14][R138.64], P1 ;  /* 0x000080008a917fae */ /* 0x0005e2000892184e */
[----:B------:R-:W-:Y:S02]  /*4ee0*/  SEL R132, R132, RZ, !P0 ;  /* 0x000000ff84847207 */ /* 0x000fe40004000000 */
[----:B-1----:R-:W-:Y:S01]  /*4ef0*/  SEL R136, RZ, 0x4, P6 ;  /* 0x00000004ff887807 */ /* 0x002fe20003000000 */
[----:B------:R-:W-:Y:S01]  /*4f00*/  LDGSTS.E [R145+0x2000], desc[UR14][R134.64], P5 ;  /* 0x0200000086917fae */ /* 0x000fe2000a92184e */
[----:B------:R-:W-:Y:S02]  /*4f10*/  ISETP.NE.U32.AND P3, PT, R133, RZ, PT ;  /* 0x000000ff8500720c */ /* 0x000fe40003f65070 */
[----:B------:R-:W-:Y:S01]  /*4f20*/  ISETP.NE.U32.AND P1, PT, R132, RZ, PT ;  /* 0x000000ff8400720c */ /* 0x000fe20003f25070 */
[----:B------:R-:W-:Y:S01]  /*4f30*/  IMAD.WIDE R132, R116, 0x4, R140 ;  /* 0x0000000474847825 */ /* 0x000fe200078e028c */
[----:B------:R-:W-:-:S02]  /*4f40*/  SEL R137, R136, RZ, !P0 ;  /* 0x000000ff88897207 */ /* 0x000fc40004000000 */
[----:B------:R-:W-:Y:S02]  /*4f50*/  LEA R136, P6, R41, R140, 0x2 ;  /* 0x0000008c29887211 */ /* 0x000fe400078c10ff */
[----:B------:R-:W-:Y:S01]  /*4f60*/  ISETP.GE.AND P5, PT, R79, R154, PT ;  /* 0x0000009a4f00720c */ /* 0x000fe20003fa6270 */
[----:B------:R1:W-:Y:S01]  /*4f70*/  LDGSTS.E [R145+0x2008], desc[UR14][R132.64], P2 ;  /* 0x0200800084917fae */ /* 0x0003e2000912184e */
[----:B------:R-:W-:Y:S01]  /*4f80*/  ISETP.NE.U32.AND P2, PT, R137, RZ, PT ;  /* 0x000000ff8900720c */ /* 0x000fe20003f45070 */
[----:B------:R-:W-:Y:S01]  /*4f90*/  IMAD.X R137, R141, 0x1, R211, P6 ;  /* 0x000000018d897824 */ /* 0x000fe200030e06d3 */
[----:B--2---:R-:W-:Y:S02]  /*4fa0*/  IADD3 R138, P6, R50, R140, RZ ;  /* 0x0000008c328a7210 */ /* 0x004fe40007fde0ff */
[----:B------:R-:W-:Y:S02]  /*4fb0*/  SEL R144, RZ, 0x4, P5 ;  /* 0x00000004ff907807 */ /* 0x000fe40002800000 */
[-C--:B------:R-:W-:Y:S01]  /*4fc0*/  ISETP.GE.AND P5, PT, R81, R154.reuse, PT ;  /* 0x0000009a5100720c */ /* 0x080fe20003fa6270 */
[----:B------:R-:W-:Y:S01]  /*4fd0*/  IMAD.X R139, R141, 0x1, R90, P6 ;  /* 0x000000018d8b7824 */ /* 0x000fe200030e065a */
[----:B------:R-:W-:Y:S01]  /*4fe0*/  ISETP.GE.AND P6, PT, R83, R154, PT ;  /* 0x0000009a5300720c */ /* 0x000fe20003fc6270 */
[----:B------:R-:W-:Y:S01]  /*4ff0*/  LDGSTS.E [R147], desc[UR14][R136.64], P4 ;  /* 0x0000000088937fae */ /* 0x000fe2000a12184e */
[----:B------:R-:W-:-:S02]  /*5000*/  SEL R144, R144, RZ, !P0 ;  /* 0x000000ff90907207 */ /* 0x000fc40004000000 */
[----:B-1----:R-:W-:Y:S01]  /*5010*/  SEL R132, RZ, 0x4, P5 ;  /* 0x00000004ff847807 */ /* 0x002fe20002800000 */
[----:B------:R1:W-:Y:S01]  /*5020*/  LDGSTS.E [R147+0x8], desc[UR14][R138.64], P3 ;  /* 0x000080008a937fae */ /* 0x0003e2000992184e */
[----:B------:R-:W-:Y:S02]  /*5030*/  SEL R133, RZ, 0x4, P6 ;  /* 0x00000004ff857807 */ /* 0x000fe40003000000 */
[----:B------:R-:W-:Y:S02]  /*5040*/  SEL R132, R132, RZ, !P0 ;  /* 0x000000ff84847207 */ /* 0x000fe40004000000 */
[----:B------:R-:W-:Y:S02]  /*5050*/  ISETP.GE.AND P5, PT, R85, R154, PT ;  /* 0x0000009a5500720c */ /* 0x000fe40003fa6270 */
[----:B------:R-:W-:Y:S01]  /*5060*/  ISETP.NE.U32.AND P4, PT, R144, RZ, PT ;  /* 0x000000ff9000720c */ /* 0x000fe20003f85070 */
[----:B------:R-:W-:Y:S01]  /*5070*/  IMAD.WIDE R144, R115, 0x4, R140 ;  /* 0x0000000473907825 */ /* 0x000fe200078e028c */
[----:B------:R-:W-:-:S02]  /*5080*/  IADD3 R134, P6, R60, R140, RZ ;  /* 0x0000008c3c867210 */ /* 0x000fc40007fde0ff */
[----:B------:R-:W-:Y:S01]  /*5090*/  SEL R133, R133, RZ, !P0 ;  /* 0x000000ff85857207 */ /* 0x000fe20004000000 */
[----:B-1----:R-:W-:Y:S01]  /*50a0*/  VIADD R139, R70, UR5 ;  /* 0x00000005468b7c36 */ /* 0x002fe20008000000 */
[----:B------:R-:W-:Y:S01]  /*50b0*/  ISETP.NE.U32.AND P3, PT, R132, RZ, PT ;  /* 0x000000ff8400720c */ /* 0x000fe20003f65070 */
[----:B------:R-:W-:Y:S01]  /*50c0*/  IMAD.X R135, R141, 0x1, R100, P6 ;  /* 0x000000018d877824 */ /* 0x000fe200030e0664 */
[----:B------:R-:W-:Y:S01]  /*50d0*/  SEL R132, RZ, 0x4, P5 ;  /* 0x00000004ff847807 */ /* 0x000fe20002800000 */
[----:B------:R-:W-:Y:S01]  /*50e0*/  LDGSTS.E [R147+0x2000], desc[UR14][R144.64], P1 ;  /* 0x0200000090937fae */ /* 0x000fe2000892184e */
[----:B------:R-:W-:Y:S02]  /*50f0*/  ISETP.NE.U32.AND P5, PT, R133, RZ, PT ;  /* 0x000000ff8500720c */ /* 0x000fe40003fa5070 */
[----:B------:R-:W-:Y:S01]  /*5100*/  SEL R133, R132, RZ, !P0 ;  /* 0x000000ff84857207 */ /* 0x000fe20004000000 */
[----:B------:R1:W-:Y:S01]  /*5110*/  LDGSTS.E [R147+0x2008], desc[UR14][R134.64], P2 ;  /* 0x0200800086937fae */ /* 0x0003e2000912184e */
[----:B------:R-:W-:-:S02]  /*5120*/  ISETP.GE.AND P6, PT, R87, R154, PT ;  /* 0x0000009a5700720c */ /* 0x000fc40003fc6270 */
[----:B------:R-:W-:Y:S02]  /*5130*/  IADD3 R132, P1, R56, R140, RZ ;  /* 0x0000008c38847210 */ /* 0x000fe40007f3e0ff */
[----:B------:R-:W-:Y:S02]  /*5140*/  ISETP.NE.U32.AND P2, PT, R133, RZ, PT ;  /* 0x000000ff8500720c */ /* 0x000fe40003f45070 */
[----:B------:R-:W-:Y:S01]  /*5150*/  SEL R137, RZ, 0x4, P6 ;  /* 0x00000004ff897807 */ /* 0x000fe20003000000 */
[----:B------:R-:W-:Y:S01]  /*5160*/  IMAD.X R133, R141, 0x1, R92, P1 ;  /* 0x000000018d857824 */ /* 0x000fe200008e065c */
[----:B------:R-:W-:Y:S02]  /*5170*/  ISETP.GE.AND P6, PT, R89, R154, PT ;  /* 0x0000009a5900720c */ /* 0x000fe40003fc6270 */
[----:B------:R-:W-:Y:S01]  /*5180*/  IADD3 R136, P1, R58, R140, RZ ;  /* 0x0000008c3a887210 */ /* 0x000fe20007f3e0ff */
[----:B-1----:R-:W-:Y:S01]  /*5190*/  VIADD R147, R72, UR5 ;  /* 0x0000000548937c36 */ /* 0x002fe20008000000 */
[----:B------:R-:W-:Y:S01]  /*51a0*/  SEL R138, R137, RZ, !P0 ;  /* 0x000000ff898a7207 */ /* 0x000fe20004000000 */
[----:B------:R1:W-:Y:S01]  /*51b0*/  LDGSTS.E [R139], desc[UR14][R132.64], P4 ;  /* 0x00000000848b7fae */ /* 0x0003e2000a12184e */
[----:B------:R-:W-:Y:S01]  /*51c0*/  SEL R134, RZ, 0x4, P6 ;  /* 0x00000004ff867807 */ /* 0x000fe20003000000 */
[----:B------:R-:W-:Y:S01]  /*51d0*/  IMAD.X R137, R141, 0x1, R94, P1 ;  /* 0x000000018d897824 */ /* 0x000fe200008e065e */
[----:B------:R-:W-:Y:S01]  /*51e0*/  ISETP.NE.U32.AND P1, PT, R138, RZ, PT ;  /* 0x000000ff8a00720c */ /* 0x000fe20003f25070 */
[----:B------:R-:W-:Y:S01]  /*51f0*/  ULEA UR5, UR12, UR7, 0xd ;  /* 0x000000070c057291 */ /* 0x000fe2000f8e683f */
[----:B------:R-:W-:Y:S01]  /*5200*/  SEL R138, R134, RZ, !P0 ;  /* 0x000000ff868a7207 */ /* 0x000fe20004000000 */
[----:B------:R-:W-:Y:S01]  /*5210*/  IMAD.WIDE R134, R114, 0x4, R140 ;  /* 0x0000000472867825 */ /* 0x000fe200078e028c */
[----:B------:R-:W-:Y:S01]  /*5220*/  ISETP.GE.AND P6, PT, R93, R154, PT ;  /* 0x0000009a5d00720c */ /* 0x000fe20003fc6270 */
[----:B------:R2:W-:Y:S01]  /*5230*/  LDGSTS.E [R139+0x8], desc[UR14][R136.64], P3 ;  /* 0x00008000888b7fae */ /* 0x0005e2000992184e */
[----:B------:R-:W-:-:S02]  /*5240*/  ISETP.NE.U32.AND P3, PT, R138, RZ, PT ;  /* 0x000000ff8a00720c */ /* 0x000fc40003f65070 */
[----:B------:R-:W-:Y:S01]  /*5250*/  SEL R138, RZ, 0x4, P6 ;  /* 0x00000004ff8a7807 */ /* 0x000fe20003000000 */
[----:B------:R3:W-:Y:S01]  /*5260*/  LDGSTS.E [R139+0x2000], desc[UR14][R134.64], P5 ;  /* 0x02000000868b7fae */ /* 0x0007e2000a92184e */
[----:B-1----:R-:W-:Y:S01]  /*5270*/  IMAD.WIDE R132, R113, 0x4, R140 ;  /* 0x0000000471847825 */ /* 0x002fe200078e028c */
[-C--:B------:R-:W-:Y:S02]  /*5280*/  ISETP.GE.AND P5, PT, R95, R154.reuse, PT ;  /* 0x0000009a5f00720c */ /* 0x080fe40003fa6270 */
[----:B------:R-:W-:Y:S02]  /*5290*/  SEL R138, R138, RZ, !P0 ;  /* 0x000000ff8a8a7207 */ /* 0x000fe40004000000 */
[----:B------:R-:W-:Y:S01]  /*52a0*/  ISETP.GE.AND P4, PT, R91, R154, PT ;  /* 0x0000009a5b00720c */ /* 0x000fe20003f86270 */
[----:B------:R1:W-:Y:S01]  /*52b0*/  LDGSTS.E [R139+0x2008], desc[UR14][R132.64], P2 ;  /* 0x02008000848b7fae */ /* 0x0003e2000912184e */
[----:B--2---:R-:W-:Y:S02]  /*52c0*/  SEL R137, RZ, 0x4, P5 ;  /* 0x00000004ff897807 */ /* 0x004fe40002800000 */
[----:B------:R-:W-:-:S02]  /*52d0*/  IADD3 R136, P2, R59, R140, RZ ;  /* 0x0000008c3b887210 */ /* 0x000fc40007f5e0ff */
[----:B------:R-:W-:Y:S01]  /*52e0*/  ISETP.NE.U32.AND P5, PT, R138, RZ, PT ;  /* 0x000000ff8a00720c */ /* 0x000fe20003fa5070 */
[----:B---3--:R-:W-:Y:S01]  /*52f0*/  IMAD.WIDE R134, R125, 0x4, R140 ;  /* 0x000000047d867825 */ /* 0x008fe200078e028c */
[----:B------:R-:W-:Y:S02]  /*5300*/  SEL R144, RZ, 0x4, P4 ;  /* 0x00000004ff907807 */ /* 0x000fe40002000000 */
[----:B------:R-:W-:Y:S01]  /*5310*/  SEL R138, R137, RZ, !P0 ;  /* 0x000000ff898a7207 */ /* 0x000fe20004000000 */
[----:B------:R-:W-:Y:S01]  /*5320*/  IMAD.X R137, R141, 0x1, R96, P2 ;  /* 0x000000018d897824 */ /* 0x000fe200010e0660 */
[----:B------:R-:W-:Y:S02]  /*5330*/  ISETP.GE.AND P6, PT, R97, R154, PT ;  /* 0x0000009a6100720c */ /* 0x000fe40003fc6270 */
[----:B------:R-:W-:Y:S02]  /*5340*/  SEL R144, R144, RZ, !P0 ;  /* 0x000000ff90907207 */ /* 0x000fe40004000000 */
[----:B------:R-:W-:Y:S01]  /*5350*/  ISETP.NE.U32.AND P2, PT, R138, RZ, PT ;  /* 0x000000ff8a00720c */ /* 0x000fe20003f45070 */
[----:B------:R2:W-:Y:S01]  /*5360*/  LDGSTS.E [R147], desc[UR14][R136.64], P1 ;  /* 0x0000000088937fae */ /* 0x0005e2000892184e */
[----:B------:R-:W-:-:S02]  /*5370*/  SEL R138, RZ, 0x4, P6 ;  /* 0x00000004ff8a7807 */ /* 0x000fc40003000000 */
[----:B------:R-:W-:Y:S01]  /*5380*/  ISETP.NE.U32.AND P4, PT, R144, RZ, PT ;  /* 0x000000ff9000720c */ /* 0x000fe20003f85070 */
[----:B------:R3:W-:Y:S01]  /*5390*/  LDGSTS.E [R147+0x8], desc[UR14][R134.64], P3 ;  /* 0x0000800086937fae */ /* 0x0007e2000992184e */
[----:B-1----:R-:W-:Y:S01]  /*53a0*/  SEL R132, R138, RZ, !P0 ;  /* 0x000000ff8a847207 */ /* 0x002fe20004000000 */
[--C-:B------:R-:W-:Y:S01]  /*53b0*/  IMAD.WIDE R138, R112, 0x4, R140.reuse ;  /* 0x00000004708a7825 */ /* 0x100fe200078e028c */
[-C--:B------:R-:W-:Y:S02]  /*53c0*/  ISETP.GE.AND P6, PT, R99, R154.reuse, PT ;  /* 0x0000009a6300720c */ /* 0x080fe40003fc6270 */
[-C--:B------:R-:W-:Y:S01]  /*53d0*/  ISETP.GE.AND P3, PT, R101, R154.reuse, PT ;  /* 0x0000009a6500720c */ /* 0x080fe20003f66270 */
[--C-:B------:R-:W-:Y:S01]  /*53e0*/  IMAD.WIDE R144, R110, 0x4, R140.reuse ;  /* 0x000000046e907825 */ /* 0x100fe200078e028c */
[----:B------:R-:W-:Y:S02]  /*53f0*/  ISETP.NE.U32.AND P1, PT, R132, RZ, PT ;  /* 0x000000ff8400720c */ /* 0x000fe40003f25070 */
[----:B------:R-:W-:Y:S01]  /*5400*/  SEL R132, RZ, 0x4, P6 ;  /* 0x00000004ff847807 */ /* 0x000fe20003000000 */
[----:B--2---:R-:W-:Y:S01]  /*5410*/  IMAD.WIDE R136, R124, 0x4, R140 ;  /* 0x000000047c887825 */ /* 0x004fe200078e028c */
[----:B------:R-:W-:Y:S01]  /*5420*/  SEL R133, RZ, 0x4, P3 ;  /* 0x00000004ff857807 */ /* 0x000fe20001800000 */
[----:B------:R1:W-:Y:S01]  /*5430*/  LDGSTS.E [R147+0x2000], desc[UR14][R138.64], P4 ;  /* 0x020000008a937fae */ /* 0x0003e2000a12184e */
[----:B------:R-:W-:-:S02]  /*5440*/  ISETP.GE.AND P6, PT, R103, R154, PT ;  /* 0x0000009a6700720c */ /* 0x000fc40003fc6270 */
[----:B------:R-:W-:Y:S02]  /*5450*/  SEL R132, R132, RZ, !P0 ;  /* 0x000000ff84847207 */ /* 0x000fe40004000000 */
[----:B------:R-:W-:Y:S02]  /*5460*/  SEL R133, R133, RZ, !P0 ;  /* 0x000000ff85857207 */ /* 0x000fe40004000000 */
[----:B---3--:R-:W-:Y:S02]  /*5470*/  SEL R134, RZ, 0x4, P6 ;  /* 0x00000004ff867807 */ /* 0x008fe40003000000 */
[----:B------:R-:W-:Y:S02]  /*5480*/  ISETP.GE.AND P6, PT, R49, R154, PT ;  /* 0x0000009a3100720c */ /* 0x000fe40003fc6270 */
[----:B------:R-:W-:Y:S01]  /*5490*/  ISETP.NE.U32.AND P4, PT, R132, RZ, PT ;  /* 0x000000ff8400720c */ /* 0x000fe20003f85070 */
[----:B-1----:R-:W-:Y:S01]  /*54a0*/  IMAD.WIDE R138, R123, 0x4, R140 ;  /* 0x000000047b8a7825 */ /* 0x002fe200078e028c */
[----:B------:R-:W-:-:S02]  /*54b0*/  ISETP.NE.U32.AND P3, PT, R133, RZ, PT ;  /* 0x000000ff8500720c */ /* 0x000fc40003f65070 */
[----:B------:R-:W-:Y:S01]  /*54c0*/  SEL R135, RZ, 0x4, P6 ;  /* 0x00000004ff877807 */ /* 0x000fe20003000000 */
[----:B------:R-:W-:Y:S01]  /*54d0*/  IMAD.WIDE R132, R111, 0x4, R140 ;  /* 0x000000046f847825 */ /* 0x000fe200078e028c */
[----:B------:R-:W-:Y:S02]  /*54e0*/  SEL R134, R134, RZ, !P0 ;  /* 0x000000ff86867207 */ /* 0x000fe40004000000 */
[----:B------:R-:W-:Y:S02]  /*54f0*/  SEL R135, R135, RZ, !P0 ;  /* 0x000000ff87877207 */ /* 0x000fe40004000000 */
[----:B------:R1:W-:Y:S01]  /*5500*/  LDGSTS.E [R147+0x2008], desc[UR14][R132.64], P5 ;  /* 0x0200800084937fae */ /* 0x0003e2000a92184e */
[----:B------:R-:W-:Y:S02]  /*5510*/  ISETP.NE.U32.AND P6, PT, R134, RZ, PT ;  /* 0x000000ff8600720c */ /* 0x000fe40003fc5070 */
[----:B------:R-:W-:Y:S01]  /*5520*/  ISETP.NE.U32.AND P5, PT, R135, RZ, PT ;  /* 0x000000ff8700720c */ /* 0x000fe20003fa5070 */
[----:B------:R-:W-:Y:S01]  /*5530*/  LDGSTS.E [R225], desc[UR14][R136.64], P2 ;  /* 0x0000000088e17fae */ /* 0x000fe2000912184e */
[----:B------:R-:W-:-:S03]  /*5540*/  ISETP.GE.AND P2, PT, R105, R154, PT ;  /* 0x0000009a6900720c */ /* 0x000fc60003f46270 */
[----:B------:R2:W-:Y:S01]  /*5550*/  LDGSTS.E [R225+0x8], desc[UR14][R138.64], P1 ;  /* 0x000080008ae17fae */ /* 0x0005e2000892184e */
[----:B------:R-:W-:Y:S02]  /*5560*/  ISETP.GE.AND P1, PT, R51, R154, PT ;  /* 0x0000009a3300720c */ /* 0x000fe40003f26270 */
[----:B------:R-:W-:Y:S01]  /*5570*/  SEL R135, RZ, 0x4, P2 ;  /* 0x00000004ff877807 */ /* 0x000fe20001000000 */
[----:B------:R3:W-:Y:S01]  /*5580*/  LDGSTS.E [R225+0x2000], desc[UR14][R144.64], P4 ;  /* 0x0200000090e17fae */ /* 0x0007e2000a12184e */
[----:B------:R-:W-:Y:S02]  /*5590*/  SEL R146, RZ, 0x4, P1 ;  /* 0x00000004ff927807 */ /* 0x000fe40000800000 */
[-C--:B------:R-:W-:Y:S02]  /*55a0*/  IADD3 R134, P1, R52, R140.reuse, RZ ;  /* 0x0000008c34867210 */ /* 0x080fe40007f3e0ff */
[----:B-1----:R-:W-:Y:S02]  /*55b0*/  SEL R133, R135, RZ, !P0 ;  /* 0x000000ff87857207 */ /* 0x002fe40004000000 */
[----:B------:R-:W-:Y:S01]  /*55c0*/  IADD3 R132, P4, R61, R140, RZ ;  /* 0x0000008c3d847210 */ /* 0x000fe20007f9e0ff */
[----:B------:R-:W-:Y:S01]  /*55d0*/  IMAD.X R135, R141, 0x1, R98, P1 ;  /* 0x000000018d877824 */ /* 0x000fe200008e0662 */
[----:B------:R-:W-:Y:S01]  /*55e0*/  ISETP.GE.AND P2, PT, R5, R154, PT ;  /* 0x0000009a0500720c */ /* 0x000fe20003f46270 */
[----:B--2---:R-:W-:Y:S01]  /*55f0*/  IMAD.WIDE R138, R108, 0x4, R140 ;  /* 0x000000046c8a7825 */ /* 0x004fe200078e028c */
[----:B------:R-:W-:-:S02]  /*5600*/  ISETP.NE.U32.AND P1, PT, R133, RZ, PT ;  /* 0x000000ff8500720c */ /* 0x000fc40003f25070 */
[----:B------:R-:W-:Y:S01]  /*5610*/  SEL R136, RZ, 0x4, P2 ;  /* 0x00000004ff887807 */ /* 0x000fe20001000000 */
[C---:B------:R-:W-:Y:S01]  /*5620*/  IMAD.X R133, R141.reuse, 0x1, R102, P4 ;  /* 0x000000018d857824 */ /* 0x040fe200020e0666 */
[----:B------:R-:W-:Y:S01]  /*5630*/  LEA R156, P4, R78, R140, 0x2 ;  /* 0x0000008c4e9c7211 */ /* 0x000fe200078810ff */
[----:B------:R1:W-:Y:S01]  /*5640*/  LDGSTS.E [R225+0x2008], desc[UR14][R138.64], P3 ;  /* 0x020080008ae17fae */ /* 0x0003e2000992184e */
[----:B---3--:R-:W-:Y:S01]  /*5650*/  SEL R144, R136, RZ, !P0 ;  /* 0x000000ff88907207 */ /* 0x008fe20004000000 */
[----:B------:R-:W-:Y:S01]  /*5660*/  IMAD.WIDE R136, R122, 0x4, R140 ;  /* 0x000000047a887825 */ /* 0x000fe200078e028c */
[----:B------:R-:W-:Y:S02]  /*5670*/  SEL R146, R146, RZ, !P0 ;  /* 0x000000ff92927207 */ /* 0x000fe40004000000 */
[----:B------:R-:W-:Y:S01]  /*5680*/  ISETP.NE.U32.AND P0, PT, R144, RZ, PT ;  /* 0x000000ff9000720c */ /* 0x000fe20003f05070 */
[----:B------:R-:W-:Y:S01]  /*5690*/  IMAD.X R229, R141, 0x1, R209, P4 ;  /* 0x000000018de57824 */ /* 0x000fe200020e06d1 */
[----:B------:R2:W-:Y:S01]  /*56a0*/  LDGSTS.E [R227], desc[UR14][R136.64], P6 ;  /* 0x0000000088e37fae */ /* 0x0005e2000b12184e */
[----:B------:R-:W-:Y:S01]  /*56b0*/  IMAD.WIDE R140, R106, 0x4, R140 ;  /* 0x000000046a8c7825 */ /* 0x000fe200078e028c */
[----:B------:R-:W-:-:S02]  /*56c0*/  ISETP.NE.U32.AND P2, PT, R146, RZ, PT ;  /* 0x000000ff9200720c */ /* 0x000fc40003f45070 */
[----:B------:R-:W-:Y:S01]  /*56d0*/  LDGSTS.E [R227+0x8], desc[UR14][R134.64], P5 ;  /* 0x0000800086e37fae */ /* 0x000fe2000a92184e */
[C---:B------:R-:W-:Y:S01]  /*56e0*/  IADD3 R150, P3, R54.reuse, R157, RZ ;  /* 0x0000009d36967210 */ /* 0x040fe20007f7e0ff */
[----:B-1----:R-:W-:Y:S02]  /*56f0*/  VIADD R225, R9, UR5 ;  /* 0x0000000509e17c36 */ /* 0x002fe40008000000 */
[----:B------:R-:W-:Y:S01]  /*5700*/  LDGSTS.E [R227+0x2000], desc[UR14][R140.64], P1 ;  /* 0x020000008ce37fae */ /* 0x000fe2000892184e */
[C---:B------:R-:W-:Y:S01]  /*5710*/  IADD3 R144, P1, R54.reuse, R189, RZ ;  /* 0x000000bd36907210 */ /* 0x040fe20007f3e0ff */
[--C-:B------:R-:W-:Y:S01]  /*5720*/  IMAD.X R151, R191, 0x1, R104.reuse, P3 ;  /* 0x00000001bf977824 */ /* 0x100fe200018e0668 */
[----:B------:R-:W-:Y:S01]  /*5730*/  IADD3 R138, P3, R54, R159, RZ ;  /* 0x0000009f368a7210 */ /* 0x000fe20007f7e0ff */
[----:B------:R-:W-:Y:S01]  /*5740*/  VIADD R154, R154, 0xffffffc0 ;  /* 0xffffffc09a9a7836 */ /* 0x000fe20000000000 */
[----:B------:R-:W-:Y:S01]  /*5750*/  IADD3 R159, P5, R159, R142, RZ ;  /* 0x0000008e9f9f7210 */ /* 0x000fe20007fbe0ff */
[--C-:B------:R-:W-:Y:S01]  /*5760*/  IMAD.X R145, R207, 0x1, R104.reuse, P1 ;  /* 0x00000001cf917824 */ /* 0x100fe200008e0668 */
[C---:B------:R-:W-:Y:S01]  /*5770*/  IADD3 R146, P1, R54.reuse, R143, RZ ;  /* 0x0000008f36927210 */ /* 0x040fe20007f3e0ff */
[----:B------:R1:W-:Y:S01]  /*5780*/  LDGSTS.E [R227+0x2008], desc[UR14][R132.64], P2 ;  /* 0x0200800084e37fae */ /* 0x0003e2000912184e */
[----:B------:R-:W-:Y:S01]  /*5790*/  IADD3 R148, P2, R54, R173, RZ ;  /* 0x000000ad36947210 */ /* 0x000fe20007f5e0ff */
[----:B------:R-:W-:-:S02]  /*57a0*/  IMAD.X R139, R187, 0x1, R104, P3 ;  /* 0x00000001bb8b7824 */ /* 0x000fc400018e0668 */
[--C-:B------:R-:W-:Y:S01]  /*57b0*/  IMAD.X R147, R175, 0x1, R104.reuse, P1 ;  /* 0x00000001af937824 */ /* 0x100fe200008e0668 */
[----:B------:R-:W0:Y:S01]  /*57c0*/  LDGDEPBAR ;  /* 0x00000000000079af */ /* 0x000e220000000000 */
[----:B------:R-:W-:Y:S01]  /*57d0*/  IMAD.X R149, R197, 0x1, R104, P2 ;  /* 0x00000001c5957824 */ /* 0x000fe200010e0668 */
[C---:B--2---:R-:W-:Y:S01]  /*57e0*/  IADD3 R136, P2, R54.reuse, R169, RZ ;  /* 0x000000a936887210 */ /* 0x044fe20007f5e0ff */
[----:B------:R-:W-:Y:S01]  /*57f0*/  IMAD.X R187, R187, 0x1, R128, P5 ;  /* 0x00000001bbbb7824 */ /* 0x000fe200028e0680 */
[----:B------:R-:W-:Y:S01]  /*5800*/  LDGSTS.E [R225+0xc000], desc[UR14][R144.64], P0 ;  /* 0x0c00000090e17fae */ /* 0x000fe2000812184e */
[----:B-1----:R-:W-:Y:S01]  /*5810*/  IADD3 R132, P1, R54, R185, RZ ;  /* 0x000000b936847210 */ /* 0x002fe20007f3e0ff */
[----:B------:R-:W-:Y:S02]  /*5820*/  VIADD R227, R80, UR5 ;  /* 0x0000000550e37c36 */ /* 0x000fe40008000000 */
[----:B------:R1:W-:Y:S01]  /*5830*/  LDGSTS.E [R225+0xc400], desc[UR14][R148.64], P0 ;  /* 0x0c40000094e17fae */ /* 0x0003e2000812184e */
[----:B------:R-:W-:-:S02]  /*5840*/  IMAD.X R137, R193, 0x1, R104, P2 ;  /* 0x00000001c1897824 */ /* 0x000fc400010e0668 */
[--C-:B------:R-:W-:Y:S01]  /*5850*/  IMAD.X R133, R205, 0x1, R104.reuse, P1 ;  /* 0x00000001cd857824 */ /* 0x100fe200008e0668 */
[C---:B------:R-:W-:Y:S01]  /*5860*/  IADD3 R134, P1, R54.reuse, R129, RZ ;  /* 0x0000008136867210 */ /* 0x040fe20007f3e0ff */
[----:B------:R2:W-:Y:S04]  /*5870*/  LDGSTS.E [R225+0xc800], desc[UR14][R150.64], P0 ;  /* 0x0c80000096e17fae */ /* 0x0005e8000812184e */
[--C-:B------:R-:W-:Y:S01]  /*5880*/  IMAD.X R135, R171, 0x1, R104.reuse, P1 ;  /* 0x00000001ab877824 */ /* 0x100fe200008e0668 */
[C---:B------:R-:W-:Y:S01]  /*5890*/  IADD3 R140, P1, R54.reuse, R181, RZ ;  /* 0x000000b5368c7210 */ /* 0x040fe20007f3e0ff */
[----:B------:R3:W-:Y:S01]  /*58a0*/  LDGSTS.E [R225+0xcc00], desc[UR14][R146.64], P0 ;  /* 0x0cc0000092e17fae */ /* 0x0007e2000812184e */
[C---:B-1----:R-:W-:Y:S02]  /*58b0*/  IADD3 R148, P3, R54.reuse, R155, RZ ;  /* 0x0000009b36947210 */ /* 0x042fe40007f7e0ff */
[-C--:B------:R-:W-:Y:S01]  /*58c0*/  IADD3 R155, P6, R155, R142.reuse, RZ ;  /* 0x0000008e9b9b7210 */ /* 0x080fe20007fde0ff */
[--C-:B------:R-:W-:Y:S01]  /*58d0*/  IMAD.X R141, R203, 0x1, R104.reuse, P1 ;  /* 0x00000001cb8d7824 */ /* 0x100fe200008e0668 */
[----:B------:R-:W-:Y:S01]  /*58e0*/  IADD3 R144, P1, R54, R127, RZ ;  /* 0x0000007f36907210 */ /* 0x000fe20007f3e0ff */
[----:B------:R1:W-:Y:S01]  /*58f0*/  LDGSTS.E [R227+0xc100], desc[UR14][R132.64], P0 ;  /* 0x0c10000084e37fae */ /* 0x0003e2000812184e */
[----:B--2---:R-:W-:Y:S01]  /*5900*/  VIADD R151, R82, UR5 ;  /* 0x0000000552977c36 */ /* 0x004fe20008000000 */
[----:B------:R-:W-:Y:S01]  /*5910*/  IADD3 R181, P5, R181, R142, RZ ;  /* 0x0000008eb5b57210 */ /* 0x000fe20007fbe0ff */
[--C-:B------:R-:W-:Y:S01]  /*5920*/  IMAD.X R149, R183, 0x1, R104.reuse, P3 ;  /* 0x00000001b7957824 */ /* 0x100fe200018e0668 */
[----:B------:R2:W-:Y:S01]  /*5930*/  LDGSTS.E [R227+0xc500], desc[UR14][R136.64], P0 ;  /* 0x0c50000088e37fae */ /* 0x0005e2000812184e */
[----:B------:R-:W-:Y:S01]  /*5940*/  IMAD.X R145, R167, 0x1, R104, P1 ;  /* 0x00000001a7917824 */ /* 0x000fe200008e0668 */
[----:B---3--:R-:W-:Y:S01]  /*5950*/  IADD3 R146, P2, R54, R165, RZ ;  /* 0x000000a536927210 */ /* 0x008fe20007f5e0ff */
[----:B------:R-:W-:Y:S01]  /*5960*/  VIADD R225, R84, UR5 ;  /* 0x0000000554e17c36 */ /* 0x000fe20008000000 */
[----:B------:R3:W-:Y:S01]  /*5970*/  LDGSTS.E [R227+0xc900], desc[UR14][R138.64], P0 ;  /* 0x0c9000008ae37fae */ /* 0x0007e2000812184e */
[----:B------:R-:W-:-:S02]  /*5980*/  IMAD.X R183, R183, 0x1, R128, P6 ;  /* 0x00000001b7b77824 */ /* 0x000fc400030e0680 */
[----:B------:R-:W-:Y:S01]  /*5990*/  IMAD.X R147, R199, 0x1, R104, P2 ;  /* 0x00000001c7937824 */ /* 0x000fe200010e0668 */
[C---:B-1----:R-:W-:Y:S01]  /*59a0*/  IADD3 R132, P1, R54.reuse, R177, RZ ;  /* 0x000000b136847210 */ /* 0x042fe20007f3e0ff */
[----:B------:R1:W-:Y:S01]  /*59b0*/  LDGSTS.E [R227+0xcd00], desc[UR14][R134.64], P0 ;  /* 0x0cd0000086e37fae */ /* 0x0003e2000812184e */
[-C--:B------:R-:W-:Y:S01]  /*59c0*/  IADD3 R177, P6, R177, R142.reuse, RZ ;  /* 0x0000008eb1b17210 */ /* 0x080fe20007fde0ff */
[----:B------:R-:W-:Y:S01]  /*59d0*/  IMAD.X R203, R203, 0x1, R128, P5 ;  /* 0x00000001cbcb7824 */ /* 0x000fe200028e0680 */
[C---:B--2---:R-:W-:Y:S01]  /*59e0*/  IADD3 R136, P3, R54.reuse, R153, RZ ;  /* 0x0000009936887210 */ /* 0x044fe20007f7e0ff */
[----:B------:R-:W-:Y:S01]  /*59f0*/  IMAD.X R133, R201, 0x1, R104, P1 ;  /* 0x00000001c9857824 */ /* 0x000fe200008e0668 */
[----:B------:R4:W-:Y:S01]  /*5a00*/  LDGSTS.E [R151+0xc200], desc[UR14][R140.64], P0 ;  /* 0x0c2000008c977fae */ /* 0x0009e2000812184e */
[-C--:B------:R-:W-:Y:S01]  /*5a10*/  IADD3 R153, P4, R153, R142.reuse, RZ ;  /* 0x0000008e99997210 */ /* 0x080fe20007f9e0ff */
[----:B------:R-:W-:Y:S01]  /*5a20*/  IMAD.X R201, R201, 0x1, R128, P6 ;  /* 0x00000001c9c97824 */ /* 0x000fe200030e0680 */
[C---:B---3--:R-:W-:Y:S01]  /*5a30*/  IADD3 R138, P1, R54.reuse, R109, RZ ;  /* 0x0000006d368a7210 */ /* 0x048fe20007f3e0ff */
[----:B------:R4:W-:Y:S01]  /*5a40*/  LDGSTS.E [R151+0xc600], desc[UR14][R146.64], P0 ;  /* 0x0c60000092977fae */ /* 0x0009e2000812184e */
[----:B------:R-:W-:Y:S01]  /*5a50*/  IMAD.X R137, R179, 0x1, R104, P3 ;  /* 0x00000001b3897824 */ /* 0x000fe200018e0668 */
[-C--:B------:R-:W-:Y:S01]  /*5a60*/  IADD3 R109, P3, R109, R142.reuse, RZ ;  /* 0x0000008e6d6d7210 */ /* 0x080fe20007f7e0ff */
[----:B------:R-:W-:Y:S01]  /*5a70*/  IMAD.X R179, R179, 0x1, R128, P4 ;  /* 0x00000001b3b37824 */ /* 0x000fe200020e0680 */
[----:B-1----:R-:W-:Y:S01]  /*5a80*/  IADD3 R134, P2, R54, R161, RZ ;  /* 0x000000a136867210 */ /* 0x002fe20007f5e0ff */
[----:B------:R-:W-:Y:S01]  /*5a90*/  IMAD.X R139, R163, 0x1, R104, P1 ;  /* 0x00000001a38b7824 */ /* 0x000fe200008e0668 */
[-C--:B------:R-:W-:Y:S01]  /*5aa0*/  IADD3 R129, P1, R129, R142.reuse, RZ ;  /* 0x0000008e81817210 */ /* 0x080fe20007f3e0ff */
[----:B------:R4:W-:Y:S01]  /*5ab0*/  LDGSTS.E [R151+0xca00], desc[UR14][R148.64], P0 ;  /* 0x0ca0000094977fae */ /* 0x0009e2000812184e */
[----:B------:R-:W-:Y:S01]  /*5ac0*/  IMAD.X R163, R163, 0x1, R128, P3 ;  /* 0x00000001a3a37824 */ /* 0x000fe200018e0680 */
[-C--:B------:R-:W-:Y:S01]  /*5ad0*/  IADD3 R157, P3, R157, R142.reuse, RZ ;  /* 0x0000008e9d9d7210 */ /* 0x080fe20007f7e0ff */
[----:B------:R-:W-:Y:S01]  /*5ae0*/  IMAD.X R135, R195, 0x1, R104, P2 ;  /* 0x00000001c3877824 */ /* 0x000fe200010e0668 */
[-C--:B------:R-:W-:Y:S01]  /*5af0*/  IADD3 R127, P2, R127, R142.reuse, RZ ;  /* 0x0000008e7f7f7210 */ /* 0x080fe20007f5e0ff */
[--C-:B------:R-:W-:Y:S01]  /*5b00*/  IMAD.X R171, R171, 0x1, R128.reuse, P1 ;  /* 0x00000001abab7824 */ /* 0x100fe200008e0680 */
[-C--:B------:R-:W-:Y:S01]  /*5b10*/  IADD3 R165, P1, R165, R142.reuse, RZ ;  /* 0x0000008ea5a57210 */ /* 0x080fe20007f3e0ff */
[----:B------:R4:W-:Y:S01]  /*5b20*/  LDGSTS.E [R151+0xce00], desc[UR14][R144.64], P0 ;  /* 0x0ce0000090977fae */ /* 0x0009e2000812184e */
[--C-:B------:R-:W-:Y:S01]  /*5b30*/  IMAD.X R191, R191, 0x1, R128.reuse, P3 ;  /* 0x00000001bfbf7824 */ /* 0x100fe200018e0680 */
[-C--:B------:R-:W-:Y:S01]  /*5b40*/  IADD3 R173, P4, R173, R142.reuse, RZ ;  /* 0x0000008eadad7210 */ /* 0x080fe20007f9e0ff */
[--C-:B------:R-:W-:Y:S01]  /*5b50*/  IMAD.X R167, R167, 0x1, R128.reuse, P2 ;  /* 0x00000001a7a77824 */ /* 0x100fe200010e0680 */
[----:B------:R4:W-:Y:S01]  /*5b60*/  LDGSTS.E [R225+0xc300], desc[UR14][R132.64], P0 ;  /* 0x0c30000084e17fae */ /* 0x0009e2000812184e */
[--C-:B------:R-:W-:Y:S01]  /*5b70*/  IMAD.X R199, R199, 0x1, R128.reuse, P1 ;  /* 0x00000001c7c77824 */ /* 0x100fe200008e0680 */
[----:B------:R-:W-:Y:S01]  /*5b80*/  ISETP.NE.U32.AND P1, PT, R152, UR4, PT ;  /* 0x0000000498007c0c */ /* 0x000fe2000bf25070 */
[----:B------:R-:W-:Y:S01]  /*5b90*/  IMAD.X R197, R197, 0x1, R128, P4 ;  /* 0x00000001c5c57824 */ /* 0x000fe200020e0680 */
[----:B------:R4:W-:Y:S01]  /*5ba0*/  LDGSTS.E [R225+0xc700], desc[UR14][R134.64], P0 ;  /* 0x0c70000086e17fae */ /* 0x0009e2000812184e */
[----:B------:R-:W-:-:S02]  /*5bb0*/  IADD3 R161, P2, R161, R142, RZ ;  /* 0x0000008ea1a17210 */ /* 0x000fc40007f5e0ff */
[-C--:B------:R-:W-:Y:S01]  /*5bc0*/  IADD3 R185, P3, R185, R142.reuse, RZ ;  /* 0x0000008eb9b97210 */ /* 0x080fe20007f7e0ff */
[----:B------:R4:W-:Y:S02]  /*5bd0*/  LDGSTS.E [R225+0xcb00], desc[UR14][R136.64], P0 ;  /* 0x0cb0000088e17fae */ /* 0x0009e4000812184e */
[--C-:B------:R-:W-:Y:S01]  /*5be0*/  IMAD.X R195, R195, 0x1, R128.reuse, P2 ;  /* 0x00000001c3c37824 */ /* 0x100fe200010e0680 */
[-C--:B------:R-:W-:Y:S01]  /*5bf0*/  IADD3 R189, P2, R189, R142.reuse, RZ ;  /* 0x0000008ebdbd7210 */ /* 0x080fe20007f5e0ff */
[----:B------:R4:W-:Y:S01]  /*5c00*/  LDGSTS.E [R225+0xcf00], desc[UR14][R138.64], P0 ;  /* 0x0cf000008ae17fae */ /* 0x0009e2000812184e */
[----:B------:R-:W-:Y:S01]  /*5c10*/  IADD3 R143, P0, R143, R142, RZ ;  /* 0x0000008e8f8f7210 */ /* 0x000fe20007f1e0ff */
[--C-:B------:R-:W-:Y:S02]  /*5c20*/  IMAD.X R205, R205, 0x1, R128.reuse, P3 ;  /* 0x00000001cdcd7824 */ /* 0x100fe400018e0680 */
[----:B------:R-:W0:Y:S01]  /*5c30*/  LDGDEPBAR ;  /* 0x00000000000079af */ /* 0x000e220000000000 */
[----:B------:R-:W-:-:S02]  /*5c40*/  IMAD.X R207, R207, 0x1, R128, P2 ;  /* 0x00000001cfcf7824 */ /* 0x000fc400010e0680 */
[----:B------:R-:W-:Y:S01]  /*5c50*/  IMAD.X R175, R175, 0x1, R128, P0 ;  /* 0x00000001afaf7824 */ /* 0x000fe200000e0680 */
[----:B------:R-:W-:-:S05]  /*5c60*/  IADD3 R169, P0, R169, R142, RZ ;  /* 0x0000008ea9a97210 */ /* 0x000fca0007f1e0ff */
[----:B------:R-:W-:Y:S01]  /*5c70*/  IMAD.X R193, R193, 0x1, R128, P0 ;  /* 0x00000001c1c17824 */ /* 0x000fe200000e0680 */
[----:B----4-:R-:W-:Y:S07]  /*5c80*/  @P1 BRA `(.L_x_1) ;  /* 0xffffffe800501947 */ /* 0x010fee000383ffff */
.L_x_0:
[----:B------:R-:W-:Y:S02]  /*5c90*/  WARPGROUP.DEPBAR.LE gsb0, 0x0 ;  /* 0x00008000000079c5 */ /* 0x000fe40000010000 */
[----:B------:R-:W-:-:S04]  /*5ca0*/  DEPBAR.LE SB0, 0x0 ;  /* 0x000080000000791a */ /* 0x000fc80000000000 */
[----:B------:R-:W-:Y:S01]  /*5cb0*/  IADD3 R107, R107, UR7, R88 ;  /* 0x000000076b6b7c10 */ /* 0x000fe2000fffe058 */
[----:B------:R-:W1:Y:S01]  /*5cc0*/  LDC R19, c[0x0][0x248] ;  /* 0x00009200ff137b82 */ /* 0x000e620000000800 */
[----:B------:R-:W-:Y:S01]  /*5cd0*/  LEA R86, R86, UR7, 0x5 ;  /* 0x0000000756567c11 */ /* 0x000fe2000f8e28ff */
[----:B------:R-:W-:-:S06]  /*5ce0*/  ULDC UR4, c[0x0][0x244] ;  /* 0x0000910000047ab9 */ /* 0x000fcc0000000800 */
[----:B------:R-:W-:Y:S01]  /*5cf0*/  BAR.SYNC.DEFER_BLOCKING 0x0 ;  /* 0x0000000000007b1d */ /* 0x000fe20000010000 */
[----:B------:R-:W-:Y:S01]  /*5d00*/  IMAD.IADD R107, R48, 0x1, R107 ;  /* 0x00000001306b7824 */ /* 0x000fe200078e026b */
[----:B------:R-:W-:Y:S01]  /*5d10*/  ISETP.GE.AND P0, PT, R7, R130, PT ;  /* 0x000000820700720c */ /* 0x000fe20003f06270 */
[----:B------:R-:W-:Y:S02]  /*5d20*/  IMAD R86, R5, 0x10, R86 ;  /* 0x0000001005567824 */ /* 0x000fe400078e0256 */
[----:B------:R-:W-:Y:S01]  /*5d30*/  IMAD R7, R7, UR4, RZ ;  /* 0x0000000407077c24 */ /* 0x000fe2000f8e02ff */
[----:B------:R-:W-:Y:S01]  /*5d40*/  ULDC.64 UR4, c[0x0][0x220] ;  /* 0x0000880000047ab9 */ /* 0x000fe20000000a00 */
[-C--:B------:R-:W-:Y:S02]  /*5d50*/  ISETP.LT.AND P5, PT, R0, R131.reuse, !P0 ;  /* 0x000000830000720c */ /* 0x080fe400047a1270 */
[----:B------:R-:W-:Y:S02]  /*5d60*/  ISETP.LT.AND P3, PT, R2, R131, !P0 ;  /* 0x000000830200720c */ /* 0x000fe40004761270 */
[----:B------:R-:W-:-:S02]  /*5d70*/  LEA R15, P6, R7, UR4, 0x2 ;  /* 0x00000004070f7c11 */ /* 0x000fc4000f8c10ff */
[-C--:B------:R-:W-:Y:S02]  /*5d80*/  ISETP.LT.AND P2, PT, R4, R131.reuse, !P0 ;  /* 0x000000830400720c */ /* 0x080fe40004741270 */
[----:B------:R-:W-:Y:S02]  /*5d90*/  LEA.HI.X.SX32 R17, R7, UR5, 0x2, P6 ;  /* 0x0000000507117c11 */ /* 0x000fe4000b0f16ff */
[-C--:B------:R-:W-:Y:S02]  /*5da0*/  ISETP.LT.AND P4, PT, R6, R131.reuse, !P0 ;  /* 0x000000830600720c */ /* 0x080fe40004781270 */
[----:B------:R-:W-:Y:S01]  /*5db0*/  ISETP.LT.AND P1, PT, R8, R131, !P0 ;  /* 0x000000830800720c */ /* 0x000fe20004721270 */
[----:B-1----:R-:W-:Y:S01]  /*5dc0*/  IMAD R0, R0, R19, RZ ;  /* 0x0000001300007224 */ /* 0x002fe200078e02ff */
[----:B------:R-:W-:Y:S03]  /*5dd0*/  STSM.16.M88.4 [R107], R24 ;  /* 0x000000186b007844 */ /* 0x000fe60000000200 */
[----:B------:R-:W-:Y:S01]  /*5de0*/  IMAD R5, R19, 0x2, R0 ;  /* 0x0000000213057824 */ /* 0x000fe200078e0200 */
[----:B------:R-:W-:Y:S01]  /*5df0*/  BAR.SYNC.DEFER_BLOCKING 0x0 ;  /* 0x0000000000007b1d */ /* 0x000fe20000010000 */
[----:B------:R-:W-:-:S04]  /*5e00*/  LEA R2, P6, R0, R15, 0x2 ;  /* 0x0000000f00027211 */ /* 0x000fc800078c10ff */
[----:B------:R-:W-:Y:S01]  /*5e10*/  LEA.HI.X.SX32 R3, R0, R17, 0x2, P6 ;  /* 0x0000001100037211 */ /* 0x000fe200030f16ff */
[----:B------:R-:W-:Y:S01]  /*5e20*/  IMAD R0, R19, 0x2, R5 ;  /* 0x0000000213007824 */ /* 0x000fe200078e0205 */
[----:B------:R-:W-:-:S03]  /*5e30*/  LEA R4, P6, R5, R15, 0x2 ;  /* 0x0000000f05047211 */ /* 0x000fc600078c10ff */
[----:B------:R-:W-:Y:S01]  /*5e40*/  IMAD R9, R19, 0x2, R0 ;  /* 0x0000000213097824 */ /* 0x000fe200078e0200 */
[----:B------:R-:W-:-:S04]  /*5e50*/  LEA.HI.X.SX32 R5, R5, R17, 0x2, P6 ;  /* 0x0000001105057211 */ /* 0x000fc800030f16ff */
[-C--:B------:R-:W-:Y:S01]  /*5e60*/  LEA R8, P6, R9, R15.reuse, 0x2 ;  /* 0x0000000f09087211 */ /* 0x080fe200078c10ff */
[----:B------:R-:W1:Y:S01]  /*5e70*/  LDS.128 R48, [R86] ;  /* 0x0000000056307984 */ /* 0x000e620000000c00 */
[----:B------:R-:W-:Y:S06]  /*5e80*/  BAR.SYNC.DEFER_BLOCKING 0x0 ;  /* 0x0000000000007b1d */ /* 0x000fec0000010000 */
[----:B------:R-:W-:Y:S02]  /*5e90*/  STSM.16.M88.4 [R107], R28 ;  /* 0x0000001c6b007844 */ /* 0x000fe40000000200 */
[----:B------:R-:W-:Y:S06]  /*5ea0*/  BAR.SYNC.DEFER_BLOCKING 0x0 ;  /* 0x0000000000007b1d */ /* 0x000fec0000010000 */
[----:B------:R-:W3:Y:S02]  /*5eb0*/  LDS.128 R24, [R86] ;  /* 0x0000000056187984 */ /* 0x000ee40000000c00 */
[----:B------:R-:W-:Y:S06]  /*5ec0*/  BAR.SYNC.DEFER_BLOCKING 0x0 ;  /* 0x0000000000007b1d */ /* 0x000fec0000010000 */
[----:B------:R-:W-:Y:S02]  /*5ed0*/  STSM.16.M88.4 [R107], R32 ;  /* 0x000000206b007844 */ /* 0x000fe40000000200 */
[----:B------:R-:W-:Y:S06]  /*5ee0*/  BAR.SYNC.DEFER_BLOCKING 0x0 ;  /* 0x0000000000007b1d */ /* 0x000fec0000010000 */
[----:B------:R-:W4:Y:S02]  /*5ef0*/  LDS.128 R28, [R86] ;  /* 0x00000000561c7984 */ /* 0x000f240000000c00 */
[----:B------:R-:W-:Y:S06]  /*5f00*/  BAR.SYNC.DEFER_BLOCKING 0x0 ;  /* 0x0000000000007b1d */ /* 0x000fec0000010000 */
[----:B------:R-:W-:Y:S02]  /*5f10*/  STSM.16.M88.4 [R107], R36 ;  /* 0x000000246b007844 */ /* 0x000fe40000000200 */
[----:B------:R-:W-:Y:S06]  /*5f20*/  BAR.SYNC.DEFER_BLOCKING 0x0 ;  /* 0x0000000000007b1d */ /* 0x000fec0000010000 */
[----:B-1----:R1:W-:Y:S01]  /*5f30*/  @P5 STG.E desc[UR14][R2.64], R48 ;  /* 0x0000003002005986 */ /* 0x0023e2000c10190e */
[----:B------:R-:W-:-:S03]  /*5f40*/  LEA R6, P5, R0, R15, 0x2 ;  /* 0x0000000f00067211 */ /* 0x000fc600078a10ff */
[----:B------:R5:W-:Y:S01]  /*5f50*/  @P3 STG.E desc[UR14][R4.64], R49 ;  /* 0x0000003104003986 */ /* 0x000be2000c10190e */
[----:B------:R-:W-:Y:S01]  /*5f60*/  LEA.HI.X.SX32 R7, R0, R17, 0x2, P5 ;  /* 0x0000001100077211 */ /* 0x000fe200028f16ff */
[----:B------:R-:W-:Y:S01]  /*5f70*/  IMAD R0, R19, 0x2, R9 ;  /* 0x0000000213007824 */ /* 0x000fe200078e0209 */
[----:B------:R-:W-:Y:S01]  /*5f80*/  ISETP.LT.AND P5, PT, R10, R131, !P0 ;  /* 0x000000830a00720c */ /* 0x000fe200047a1270 */
[----:B------:R-:W2:Y:S01]  /*5f90*/  LDS.128 R84, [R86] ;  /* 0x0000000056547984 */ /* 0x000ea20000000c00 */
[----:B------:R-:W-:Y:S01]  /*5fa0*/  LEA.HI.X.SX32 R9, R9, R17, 0x2, P6 ;  /* 0x0000001109097211 */ /* 0x000fe200030f16ff */
[C---:B------:R-:W-:Y:S01]  /*5fb0*/  IMAD R10, R19.reuse, 0x2, R0 ;  /* 0x00000002130a7824 */ /* 0x040fe200078e0200 */
[----:B------:R-:W-:Y:S01]  /*5fc0*/  ISETP.LT.AND P3, PT, R12, R131, !P0 ;  /* 0x000000830c00720c */ /* 0x000fe20004761270 */
[----:B------:R4:W-:Y:S01]  /*5fd0*/  @P2 STG.E desc[UR14][R6.64], R50 ;  /* 0x0000003206002986 */ /* 0x0009e2000c10190e */
[-C--:B-1----:R-:W-:Y:S02]  /*5fe0*/  LEA R2, P2, R0, R15.reuse, 0x2 ;  /* 0x0000000f00027211 */ /* 0x082fe400078410ff */
[----:B-----5:R-:W-:Y:S01]  /*5ff0*/  LEA R4, P6, R10, R15, 0x2 ;  /* 0x0000000f0a047211 */ /* 0x020fe200078c10ff */
[----:B------:R1:W-:Y:S01]  /*6000*/  @P4 STG.E desc[UR14][R8.64], R51 ;  /* 0x0000003308004986 */ /* 0x0003e2000c10190e */
[-C--:B------:R-:W-:Y:S01]  /*6010*/  LEA.HI.X.SX32 R3, R0, R17.reuse, 0x2, P2 ;  /* 0x0000001100037211 */ /* 0x080fe200010f16ff */
[----:B------:R-:W-:Y:S01]  /*6020*/  IMAD R0, R19, 0x2, R10 ;  /* 0x0000000213007824 */ /* 0x000fe200078e020a */
[----:B------:R-:W-:-:S02]  /*6030*/  LEA.HI.X.SX32 R5, R10, R17, 0x2, P6 ;  /* 0x000000110a057211 */ /* 0x000fc400030f16ff */
[----:B------:R-:W-:Y:S01]  /*6040*/  ISETP.LT.AND P4, PT, R14, R131, !P0 ;  /* 0x000000830e00720c */ /* 0x000fe20004781270 */
[----:B---3--:R3:W-:Y:S01]  /*6050*/  @P1 STG.E desc[UR14][R2.64], R24 ;  /* 0x0000001802001986 */ /* 0x0087e2000c10190e */
[C---:B------:R-:W-:Y:S01]  /*6060*/  IMAD R10, R19.reuse, 0x2, R0 ;  /* 0x00000002130a7824 */ /* 0x040fe200078e0200 */
[----:B----4-:R-:W-:Y:S02]  /*6070*/  LEA R6, P1, R0, R15, 0x2 ;  /* 0x0000000f00067211 */ /* 0x010fe400078210ff */
[----:B------:R-:W-:Y:S01]  /*6080*/  ISETP.LT.AND P2, PT, R16, R131, !P0 ;  /* 0x000000831000720c */ /* 0x000fe20004741270 */
[----:B------:R4:W-:Y:S01]  /*6090*/  @P5 STG.E desc[UR14][R4.64], R25 ;  /* 0x0000001904005986 */ /* 0x0009e2000c10190e */
[----:B-1----:R-:W-:Y:S02]  /*60a0*/  LEA R8, P6, R10, R15, 0x2 ;  /* 0x0000000f0a087211 */ /* 0x002fe400078c10ff */
[-C--:B------:R-:W-:Y:S01]  /*60b0*/  LEA.HI.X.SX32 R7, R0, R17.reuse, 0x2, P1 ;  /* 0x0000001100077211 */ /* 0x080fe200008f16ff */
[----:B------:R-:W-:Y:S01]  /*60c0*/  IMAD R0, R19, 0x2, R10 ;  /* 0x0000000213007824 */ /* 0x000fe200078e020a */
[----:B------:R-:W-:-:S02]  /*60d0*/  LEA.HI.X.SX32 R9, R10, R17, 0x2, P6 ;  /* 0x000000110a097211 */ /* 0x000fc400030f16ff */
[----:B------:R-:W-:Y:S01]  /*60e0*/  ISETP.LT.AND P1, PT, R18, R131, !P0 ;  /* 0x000000831200720c */ /* 0x000fe20004721270 */
[C---:B------:R-:W-:Y:S01]  /*60f0*/  IMAD R10, R19.reuse, 0x2, R0 ;  /* 0x00000002130a7824 */ /* 0x040fe200078e0200 */
[----:B------:R1:W-:Y:S01]  /*6100*/  @P3 STG.E desc[UR14][R6.64], R26 ;  /* 0x0000001a06003986 */ /* 0x0003e2000c10190e */
[-C--:B---3--:R-:W-:Y:S02]  /*6110*/  LEA R2, P3, R0, R15.reuse, 0x2 ;  /* 0x0000000f00027211 */ /* 0x088fe400078610ff */
[C---:B------:R-:W-:Y:S01]  /*6120*/  IMAD R11, R19.reuse, 0x2, R10 ;  /* 0x00000002130b7824 */ /* 0x040fe200078e020a */
[----:B----4-:R-:W-:Y:S01]  /*6130*/  LEA R4, P6, R10, R15, 0x2 ;  /* 0x0000000f0a047211 */ /* 0x010fe200078c10ff */
[----:B------:R3:W-:Y:S01]  /*6140*/  @P4 STG.E desc[UR14][R8.64], R27 ;  /* 0x0000001b08004986 */ /* 0x0007e2000c10190e */
[-C--:B------:R-:W-:Y:S01]  /*6150*/  LEA.HI.X.SX32 R3, R0, R17.reuse, 0x2, P3 ;  /* 0x0000001100037211 */ /* 0x080fe200018f16ff */
[----:B------:R-:W-:Y:S01]  /*6160*/  IMAD R0, R19, 0x2, R11 ;  /* 0x0000000213007824 */ /* 0x000fe200078e020b */
[----:B------:R-:W-:-:S02]  /*6170*/  LEA.HI.X.SX32 R5, R10, R17, 0x2, P6 ;  /* 0x000000110a057211 */ /* 0x000fc400030f16ff */
[----:B------:R-:W-:Y:S01]  /*6180*/  ISETP.LT.AND P5, PT, R20, R131, !P0 ;  /* 0x000000831400720c */ /* 0x000fe200047a1270 */
[----:B------:R-:W-:Y:S01]  /*6190*/  IMAD R12, R19, 0x2, R0 ;  /* 0x00000002130c7824 */ /* 0x000fe200078e0200 */
[----:B------:R4:W-:Y:S01]  /*61a0*/  @P2 STG.E desc[UR14][R2.64], R28 ;  /* 0x0000001c02002986 */ /* 0x0009e2000c10190e */
[-C--:B-1----:R-:W-:Y:S02]  /*61b0*/  LEA R6, P6, R11, R15.reuse, 0x2 ;  /* 0x0000000f0b067211 */ /* 0x082fe400078c10ff */
[C---:B------:R-:W-:Y:S01]  /*61c0*/  IMAD R13, R19.reuse, 0x2, R12 ;  /* 0x00000002130d7824 */ /* 0x040fe200078e020c */
[----:B------:R1:W-:Y:S01]  /*61d0*/  @P1 STG.E desc[UR14][R4.64], R29 ;  /* 0x0000001d04001986 */ /* 0x0003e2000c10190e */
[----:B---3--:R-:W-:Y:S02]  /*61e0*/  LEA R8, P1, R0, R15, 0x2 ;  /* 0x0000000f00087211 */ /* 0x008fe400078210ff */
[----:B------:R-:W-:Y:S01]  /*61f0*/  ISETP.LT.AND P4, PT, R40, R131, !P0 ;  /* 0x000000832800720c */ /* 0x000fe20004781270 */
[----:B------:R-:W-:Y:S01]  /*6200*/  IMAD R14, R19, 0x2, R13 ;  /* 0x00000002130e7824 */ /* 0x000fe200078e020d */
[----:B------:R-:W-:-:S02]  /*6210*/  LEA.HI.X.SX32 R9, R0, R17, 0x2, P1 ;  /* 0x0000001100097211 */ /* 0x000fc400008f16ff */
[----:B------:R-:W-:Y:S01]  /*6220*/  ISETP.LT.AND P3, PT, R42, R131, !P0 ;  /* 0x000000832a00720c */ /* 0x000fe20004761270 */
[----:B------:R-:W-:Y:S01]  /*6230*/  IMAD R0, R19, 0x2, R14 ;  /* 0x0000000213007824 */ /* 0x000fe200078e020e */
[----:B----4-:R-:W-:Y:S02]  /*6240*/  LEA R2, P1, R13, R15, 0x2 ;  /* 0x0000000f0d027211 */ /* 0x010fe400078210ff */
[----:B------:R-:W-:Y:S02]  /*6250*/  LEA.HI.X.SX32 R7, R11, R17, 0x2, P6 ;  /* 0x000000110b077211 */ /* 0x000fe400030f16ff */
[----:B------:R-:W-:Y:S02]  /*6260*/  ISETP.LT.AND P2, PT, R44, R131, !P0 ;  /* 0x000000832c00720c */ /* 0x000fe40004741270 */
[----:B------:R-:W-:Y:S01]  /*6270*/  LEA R10, P6, R12, R15, 0x2 ;  /* 0x0000000f0c0a7211 */ /* 0x000fe200078c10ff */
[----:B------:R3:W-:Y:S01]  /*6280*/  @P5 STG.E desc[UR14][R6.64], R30 ;  /* 0x0000001e06005986 */ /* 0x0007e2000c10190e */
[----:B------:R-:W-:-:S02]  /*6290*/  LEA.HI.X.SX32 R3, R13, R17, 0x2, P1 ;  /* 0x000000110d037211 */ /* 0x000fc400008f16ff */
[-C--:B------:R-:W-:Y:S01]  /*62a0*/  ISETP.LT.AND P1, PT, R46, R131.reuse, !P0 ;  /* 0x000000832e00720c */ /* 0x080fe20004721270 */
[----:B------:R3:W-:Y:S01]  /*62b0*/  @P4 STG.E desc[UR14][R8.64], R31 ;  /* 0x0000001f08004986 */ /* 0x0007e2000c10190e */
[----:B------:R-:W-:Y:S02]  /*62c0*/  ISETP.LT.AND P0, PT, R22, R131, !P0 ;  /* 0x000000831600720c */ /* 0x000fe40004701270 */
[----:B------:R-:W-:Y:S02]  /*62d0*/  LEA.HI.X.SX32 R11, R12, R17, 0x2, P6 ;  /* 0x000000110c0b7211 */ /* 0x000fe400030f16ff */
[----:B------:R-:W-:-:S03]  /*62e0*/  LEA R12, P6, R14, R15, 0x2 ;  /* 0x0000000f0e0c7211 */ /* 0x000fc600078c10ff */
[----:B--2---:R3:W-:Y:S01]  /*62f0*/  @P3 STG.E desc[UR14][R10.64], R84 ;  /* 0x000000540a003986 */ /* 0x0047e2000c10190e */
[----:B------:R-:W-:Y:S02]  /*6300*/  LEA.HI.X.SX32 R13, R14, R17, 0x2, P6 ;  /* 0x000000110e0d7211 */ /* 0x000fe400030f16ff */
[C---:B-1----:R-:W-:Y:S01]  /*6310*/  LEA R4, P6, R0.reuse, R15, 0x2 ;  /* 0x0000000f00047211 */ /* 0x042fe200078c10ff */
[----:B------:R3:W-:Y:S03]  /*6320*/  @P2 STG.E desc[UR14][R2.64], R85 ;  /* 0x0000005502002986 */ /* 0x0007e6000c10190e */
[----:B------:R-:W-:Y:S01]  /*6330*/  LEA.HI.X.SX32 R5, R0, R17, 0x2, P6 ;  /* 0x0000001100057211 */ /* 0x000fe200030f16ff */
[----:B------:R3:W-:Y:S01]  /*6340*/  @P1 STG.E desc[UR14][R12.64], R86 ;  /* 0x000000560c001986 */ /* 0x0007e2000c10190e */
[----:B------:R-:W-:Y:S07]  /*6350*/  @!P0 EXIT ;  /* 0x000000000000894d */ /* 0x000fee0003800000 */
[----:B------:R-:W-:Y:S01]  /*6360*/  STG.E desc[UR14][R4.64], R87 ;  /* 0x0000005704007986 */ /* 0x000fe2000c10190e */
[----:B------:R-:W-:Y:S05]  /*6370*/  EXIT ;  /* 0x000000000000794d */ /* 0x000fea0003800000 */
.L_x_2:
[----:B------:R-:W-:-:S00]  /*6380*/  BRA `(.L_x_2) ;  /* 0xfffffffc00fc7947 */ /* 0x000fc0000383ffff */
[----:B------:R-:W-:-:S00]  /*6390*/  NOP ;  /* 0x0000000000007918 */ /* 0x000fc00000000000 */
        /* <DEDUP_REMOVED lines=14> */
.L_x_3:


//--------------------- .nv.shared.matmul_kernel  --------------------------
	.section	.nv.shared.matmul_kernel,"aw",@nobits
	.sectionflags	@""
	.align	16
	.zero		1024


//--------------------- .nv.shared.reserved.0     --------------------------
	.section	.nv.shared.reserved.0,"aw",@nobits
	.weak		__nv_reservedSMEM_offset_0_alias
	.size		__nv_reservedSMEM_offset_0_alias, 0, 0
	.other		__nv_reservedSMEM_offset_0_alias,@"STO_CUDA_RESERVED_SHARED STV_DEFAULT"
__nv_reservedSMEM_offset_0_alias:
	.zero		0


//--------------------- .nv.constant0.matmul_kernel --------------------------
	.section	.nv.constant0.matmul_kernel,"a",@progbits
	.sectionflags	@""
	.align	4
.nv.constant0.matmul_kernel:
	.zero		608


//--------------------- SYMBOLS --------------------------

	.type		.nv.reservedSmem.offset0,@object
	.size		.nv.reservedSmem.offset0,0x4
